//
// Generated by NVIDIA NVVM Compiler
//
// Compiler Build ID: CL-36424714
// Cuda compilation tools, release 13.0, V13.0.88
// Based on NVVM 20.0.0
//

.version 9.0
.target sm_100
.address_size 64

	// .globl	_Z13pointRoutinueP8MatPointPcjjjP6DDPairS3_
.func  (.param .b64 func_retval0) __internal_accurate_pow
(
	.param .b64 __internal_accurate_pow_param_0,
	.param .b64 __internal_accurate_pow_param_1
)
;

.visible .entry _Z13pointRoutinueP8MatPointPcjjjP6DDPairS3_(
	.param .u64 .ptr .align 1 _Z13pointRoutinueP8MatPointPcjjjP6DDPairS3__param_0,
	.param .u64 .ptr .align 1 _Z13pointRoutinueP8MatPointPcjjjP6DDPairS3__param_1,
	.param .u32 _Z13pointRoutinueP8MatPointPcjjjP6DDPairS3__param_2,
	.param .u32 _Z13pointRoutinueP8MatPointPcjjjP6DDPairS3__param_3,
	.param .u32 _Z13pointRoutinueP8MatPointPcjjjP6DDPairS3__param_4,
	.param .u64 .ptr .align 1 _Z13pointRoutinueP8MatPointPcjjjP6DDPairS3__param_5,
	.param .u64 .ptr .align 1 _Z13pointRoutinueP8MatPointPcjjjP6DDPairS3__param_6
)
{
	.reg .pred 	%p<60>;
	.reg .b32 	%r<97>;
	.reg .b64 	%rd<43>;
	.reg .b64 	%fd<207>;

	ld.param.u64 	%rd9, [_Z13pointRoutinueP8MatPointPcjjjP6DDPairS3__param_0];
	ld.param.u32 	%r39, [_Z13pointRoutinueP8MatPointPcjjjP6DDPairS3__param_2];
	ld.param.u32 	%r40, [_Z13pointRoutinueP8MatPointPcjjjP6DDPairS3__param_4];
	ld.param.u64 	%rd10, [_Z13pointRoutinueP8MatPointPcjjjP6DDPairS3__param_5];
	ld.param.u64 	%rd11, [_Z13pointRoutinueP8MatPointPcjjjP6DDPairS3__param_6];
	cvta.to.global.u64 	%rd1, %rd11;
	cvta.to.global.u64 	%rd2, %rd10;
	cvta.to.global.u64 	%rd3, %rd9;
	mov.u32 	%r41, %ctaid.x;
	mov.u32 	%r42, %ntid.x;
	mov.u32 	%r43, %tid.x;
	mad.lo.s32 	%r44, %r41, %r42, %r43;
	shr.u32 	%r45, %r39, 5;
	mul.lo.s32 	%r1, %r45, %r44;
	add.s32 	%r46, %r1, %r45;
	setp.eq.s32 	%p3, %r44, 31;
	selp.b32 	%r2, %r39, %r46, %p3;
	setp.eq.s32 	%p4, %r40, 0;
	@%p4 bra 	$L__BB0_40;
	mov.f64 	%fd27, 0d4000000000000000;
	{
	.reg .b32 %temp; 
	mov.b64 	{%temp, %r3}, %fd27;
	}
	and.b32  	%r4, %r3, 2146435072;
	setp.eq.s32 	%p5, %r4, 1062207488;
	setp.lt.s32 	%p6, %r3, 0;
	selp.b32 	%r5, 0, 2146435072, %p6;
	and.b32  	%r48, %r3, 2147483647;
	setp.ne.s32 	%p7, %r48, 1071644672;
	and.pred  	%p1, %p5, %p7;
	or.b32  	%r6, %r5, -2147483648;
	mov.f64 	%fd28, 0d4008000000000000;
	{
	.reg .b32 %temp; 
	mov.b64 	{%temp, %r7}, %fd28;
	}
	and.b32  	%r8, %r7, 2146435072;
	setp.eq.s32 	%p8, %r8, 1073741824;
	setp.lt.s32 	%p9, %r7, 0;
	selp.b32 	%r9, 0, 2146435072, %p9;
	and.b32  	%r49, %r7, 2147483647;
	setp.ne.s32 	%p10, %r49, 1071644672;
	and.pred  	%p2, %p8, %p10;
	mov.b32 	%r88, 0;
$L__BB0_2:
	setp.le.u32 	%p11, %r2, %r1;
	@%p11 bra 	$L__BB0_27;
	setp.eq.s32 	%p12, %r39, 0;
	mov.u32 	%r90, %r1;
	@%p12 bra 	$L__BB0_4;
	bra.uni 	$L__BB0_7;
$L__BB0_4:
	not.b32 	%r78, %r1;
	add.s32 	%r79, %r2, %r78;
	setp.lt.u32 	%p46, %r79, 3;
	@%p46 bra 	$L__BB0_27;
	mov.u32 	%r89, %r1;
$L__BB0_6:
	mul.wide.u32 	%rd15, %r89, 40;
	add.s64 	%rd16, %rd3, %rd15;
	ld.global.f64 	%fd71, [%rd16+32];
	mul.f64 	%fd72, %fd71, 0d3DD25868F4DEAE16;
	mul.f64 	%fd73, %fd72, 0d0000000000000000;
	mul.wide.u32 	%rd17, %r89, 16;
	add.s64 	%rd18, %rd1, %rd17;
	st.global.f64 	[%rd18], %fd73;
	ld.global.f64 	%fd74, [%rd16+32];
	mul.f64 	%fd75, %fd74, 0d3DD25868F4DEAE16;
	mul.f64 	%fd76, %fd75, 0d0000000000000000;
	st.global.f64 	[%rd18+8], %fd76;
	ld.global.f64 	%fd77, [%rd16+72];
	mul.f64 	%fd78, %fd77, 0d3DD25868F4DEAE16;
	mul.f64 	%fd79, %fd78, 0d0000000000000000;
	st.global.f64 	[%rd18+16], %fd79;
	ld.global.f64 	%fd80, [%rd16+72];
	mul.f64 	%fd81, %fd80, 0d3DD25868F4DEAE16;
	mul.f64 	%fd82, %fd81, 0d0000000000000000;
	st.global.f64 	[%rd18+24], %fd82;
	ld.global.f64 	%fd83, [%rd16+112];
	mul.f64 	%fd84, %fd83, 0d3DD25868F4DEAE16;
	mul.f64 	%fd85, %fd84, 0d0000000000000000;
	st.global.f64 	[%rd18+32], %fd85;
	ld.global.f64 	%fd86, [%rd16+112];
	mul.f64 	%fd87, %fd86, 0d3DD25868F4DEAE16;
	mul.f64 	%fd88, %fd87, 0d0000000000000000;
	st.global.f64 	[%rd18+40], %fd88;
	ld.global.f64 	%fd89, [%rd16+152];
	mul.f64 	%fd90, %fd89, 0d3DD25868F4DEAE16;
	mul.f64 	%fd91, %fd90, 0d0000000000000000;
	st.global.f64 	[%rd18+48], %fd91;
	ld.global.f64 	%fd92, [%rd16+152];
	mul.f64 	%fd93, %fd92, 0d3DD25868F4DEAE16;
	mul.f64 	%fd94, %fd93, 0d0000000000000000;
	st.global.f64 	[%rd18+56], %fd94;
	add.s32 	%r89, %r89, 4;
	setp.eq.s32 	%p47, %r89, %r2;
	@%p47 bra 	$L__BB0_27;
	bra.uni 	$L__BB0_6;
$L__BB0_7:
	neg.s32 	%r92, %r39;
	mul.wide.u32 	%rd12, %r90, 40;
	add.s64 	%rd4, %rd3, %rd12;
	neg.s32 	%r91, %r90;
	mov.f64 	%fd206, 0d0000000000000000;
	mov.u64 	%rd42, %rd3;
	mov.f64 	%fd205, %fd206;
$L__BB0_8:
	setp.eq.s32 	%p13, %r91, 0;
	@%p13 bra 	$L__BB0_25;
	setp.lt.s32 	%p14, %r3, 0;
	setp.eq.s32 	%p15, %r4, 1062207488;
	ld.global.f64 	%fd30, [%rd42];
	ld.global.f64 	%fd31, [%rd4];
	sub.f64 	%fd3, %fd30, %fd31;
	{
	.reg .b32 %temp; 
	mov.b64 	{%temp, %r18}, %fd3;
	}
	abs.f64 	%fd4, %fd3;
	{ // callseq 0, 0
	.param .b64 param0;
	st.param.f64 	[param0], %fd4;
	.param .b64 param1;
	st.param.f64 	[param1], 0d4000000000000000;
	.param .b64 retval0;
	call.uni (retval0), 
	__internal_accurate_pow, 
	(
	param0, 
	param1
	);
	ld.param.f64 	%fd32, [retval0];
	} // callseq 0
	setp.lt.s32 	%p17, %r18, 0;
	neg.f64 	%fd34, %fd32;
	selp.f64 	%fd35, %fd34, %fd32, %p15;
	selp.f64 	%fd36, %fd35, %fd32, %p17;
	setp.eq.f64 	%p18, %fd3, 0d0000000000000000;
	selp.b32 	%r50, %r18, 0, %p15;
	or.b32  	%r51, %r50, 2146435072;
	selp.b32 	%r52, %r51, %r50, %p14;
	mov.b32 	%r53, 0;
	mov.b64 	%fd37, {%r53, %r52};
	selp.f64 	%fd202, %fd37, %fd36, %p18;
	add.f64 	%fd38, %fd3, 0d4000000000000000;
	{
	.reg .b32 %temp; 
	mov.b64 	{%temp, %r54}, %fd38;
	}
	and.b32  	%r55, %r54, 2146435072;
	setp.ne.s32 	%p19, %r55, 2146435072;
	@%p19 bra 	$L__BB0_14;
	setp.num.f64 	%p20, %fd3, %fd3;
	@%p20 bra 	$L__BB0_12;
	mov.f64 	%fd39, 0d4000000000000000;
	add.rn.f64 	%fd202, %fd3, %fd39;
	bra.uni 	$L__BB0_14;
$L__BB0_12:
	setp.neu.f64 	%p21, %fd4, 0d7FF0000000000000;
	@%p21 bra 	$L__BB0_14;
	selp.b32 	%r56, %r6, %r5, %p1;
	selp.b32 	%r57, %r56, %r5, %p17;
	mov.b32 	%r58, 0;
	mov.b64 	%fd202, {%r58, %r57};
$L__BB0_14:
	ld.global.f64 	%fd40, [%rd42+8];
	ld.global.f64 	%fd41, [%rd4+8];
	sub.f64 	%fd9, %fd40, %fd41;
	{
	.reg .b32 %temp; 
	mov.b64 	{%temp, %r19}, %fd9;
	}
	abs.f64 	%fd10, %fd9;
	{ // callseq 1, 0
	.param .b64 param0;
	st.param.f64 	[param0], %fd10;
	.param .b64 param1;
	st.param.f64 	[param1], 0d4000000000000000;
	.param .b64 retval0;
	call.uni (retval0), 
	__internal_accurate_pow, 
	(
	param0, 
	param1
	);
	ld.param.f64 	%fd42, [retval0];
	} // callseq 1
	setp.lt.s32 	%p26, %r19, 0;
	neg.f64 	%fd44, %fd42;
	selp.f64 	%fd45, %fd44, %fd42, %p15;
	selp.f64 	%fd46, %fd45, %fd42, %p26;
	setp.eq.f64 	%p27, %fd9, 0d0000000000000000;
	selp.b32 	%r59, %r19, 0, %p15;
	or.b32  	%r60, %r59, 2146435072;
	selp.b32 	%r61, %r60, %r59, %p14;
	mov.b32 	%r62, 0;
	mov.b64 	%fd47, {%r62, %r61};
	selp.f64 	%fd203, %fd47, %fd46, %p27;
	add.f64 	%fd48, %fd9, 0d4000000000000000;
	{
	.reg .b32 %temp; 
	mov.b64 	{%temp, %r63}, %fd48;
	}
	and.b32  	%r64, %r63, 2146435072;
	setp.ne.s32 	%p28, %r64, 2146435072;
	@%p28 bra 	$L__BB0_19;
	setp.num.f64 	%p29, %fd9, %fd9;
	@%p29 bra 	$L__BB0_17;
	mov.f64 	%fd49, 0d4000000000000000;
	add.rn.f64 	%fd203, %fd9, %fd49;
	bra.uni 	$L__BB0_19;
$L__BB0_17:
	setp.neu.f64 	%p30, %fd10, 0d7FF0000000000000;
	@%p30 bra 	$L__BB0_19;
	selp.b32 	%r65, %r6, %r5, %p1;
	selp.b32 	%r66, %r65, %r5, %p26;
	mov.b32 	%r67, 0;
	mov.b64 	%fd203, {%r67, %r66};
$L__BB0_19:
	setp.lt.s32 	%p32, %r7, 0;
	setp.eq.s32 	%p33, %r8, 1073741824;
	setp.eq.f64 	%p35, %fd9, 0d3FF0000000000000;
	selp.f64 	%fd50, 0d3FF0000000000000, %fd203, %p35;
	setp.eq.f64 	%p36, %fd3, 0d3FF0000000000000;
	selp.f64 	%fd51, 0d3FF0000000000000, %fd202, %p36;
	add.f64 	%fd15, %fd51, %fd50;
	sqrt.rn.f64 	%fd16, %fd15;
	ld.global.f64 	%fd17, [%rd42+32];
	{
	.reg .b32 %temp; 
	mov.b64 	{%temp, %r20}, %fd16;
	}
	abs.f64 	%fd18, %fd16;
	{ // callseq 2, 0
	.param .b64 param0;
	st.param.f64 	[param0], %fd18;
	.param .b64 param1;
	st.param.f64 	[param1], 0d4008000000000000;
	.param .b64 retval0;
	call.uni (retval0), 
	__internal_accurate_pow, 
	(
	param0, 
	param1
	);
	ld.param.f64 	%fd52, [retval0];
	} // callseq 2
	setp.lt.s32 	%p37, %r20, 0;
	neg.f64 	%fd54, %fd52;
	selp.f64 	%fd55, %fd54, %fd52, %p33;
	selp.f64 	%fd56, %fd55, %fd52, %p37;
	setp.eq.f64 	%p38, %fd15, 0d0000000000000000;
	selp.b32 	%r68, %r20, 0, %p33;
	or.b32  	%r69, %r68, 2146435072;
	selp.b32 	%r70, %r69, %r68, %p32;
	mov.b32 	%r71, 0;
	mov.b64 	%fd57, {%r71, %r70};
	selp.f64 	%fd204, %fd57, %fd56, %p38;
	add.f64 	%fd58, %fd16, 0d4008000000000000;
	{
	.reg .b32 %temp; 
	mov.b64 	{%temp, %r72}, %fd58;
	}
	and.b32  	%r73, %r72, 2146435072;
	setp.ne.s32 	%p39, %r73, 2146435072;
	@%p39 bra 	$L__BB0_24;
	setp.ge.f64 	%p40, %fd15, 0d0000000000000000;
	@%p40 bra 	$L__BB0_22;
	mov.f64 	%fd59, 0d4008000000000000;
	add.rn.f64 	%fd204, %fd16, %fd59;
	bra.uni 	$L__BB0_24;
$L__BB0_22:
	setp.neu.f64 	%p41, %fd18, 0d7FF0000000000000;
	@%p41 bra 	$L__BB0_24;
	or.b32  	%r74, %r9, -2147483648;
	selp.b32 	%r75, %r74, %r9, %p2;
	selp.b32 	%r76, %r75, %r9, %p37;
	mov.b32 	%r77, 0;
	mov.b64 	%fd204, {%r77, %r76};
$L__BB0_24:
	setp.eq.f64 	%p43, %fd16, 0d3FF0000000000000;
	selp.f64 	%fd60, 0d3FF0000000000000, %fd204, %p43;
	mul.f64 	%fd61, %fd17, %fd3;
	div.rn.f64 	%fd62, %fd61, %fd60;
	add.f64 	%fd205, %fd205, %fd62;
	mul.f64 	%fd63, %fd17, %fd9;
	div.rn.f64 	%fd64, %fd63, %fd60;
	add.f64 	%fd206, %fd206, %fd64;
$L__BB0_25:
	add.s32 	%r92, %r92, 1;
	setp.ne.s32 	%p44, %r92, 0;
	add.s32 	%r91, %r91, 1;
	add.s64 	%rd42, %rd42, 40;
	@%p44 bra 	$L__BB0_8;
	ld.global.f64 	%fd65, [%rd4+32];
	mul.f64 	%fd66, %fd65, 0d3DD25868F4DEAE16;
	mul.f64 	%fd67, %fd205, %fd66;
	mul.wide.u32 	%rd13, %r90, 16;
	add.s64 	%rd14, %rd1, %rd13;
	st.global.f64 	[%rd14], %fd67;
	ld.global.f64 	%fd68, [%rd4+32];
	mul.f64 	%fd69, %fd68, 0d3DD25868F4DEAE16;
	mul.f64 	%fd70, %fd206, %fd69;
	st.global.f64 	[%rd14+8], %fd70;
	add.s32 	%r90, %r90, 1;
	setp.ne.s32 	%p45, %r90, %r2;
	@%p45 bra 	$L__BB0_7;
$L__BB0_27:
	setp.le.u32 	%p48, %r2, %r1;
	bar.sync 	0;
	@%p48 bra 	$L__BB0_39;
	mul.wide.u32 	%rd19, %r1, 40;
	add.s64 	%rd20, %rd3, %rd19;
	add.s64 	%rd7, %rd20, 32;
	add.s32 	%r24, %r1, 3;
	add.s32 	%r25, %r1, 2;
	sub.s32 	%r80, %r2, %r1;
	and.b32  	%r26, %r80, 3;
	setp.eq.s32 	%p49, %r26, 0;
	mov.u32 	%r93, %r1;
	@%p49 bra 	$L__BB0_32;
	add.s32 	%r93, %r1, 1;
	setp.eq.s32 	%p50, %r26, 1;
	mul.wide.u32 	%rd21, %r1, 16;
	add.s64 	%rd8, %rd1, %rd21;
	ld.global.f64 	%fd95, [%rd8];
	ld.global.f64 	%fd96, [%rd7];
	div.rn.f64 	%fd97, %fd95, %fd96;
	ld.global.f64 	%fd98, [%rd7+-16];
	fma.rn.f64 	%fd99, %fd97, 0d3F50624DD2F1A9FC, %fd98;
	st.global.f64 	[%rd7+-16], %fd99;
	ld.global.f64 	%fd100, [%rd8+8];
	div.rn.f64 	%fd101, %fd100, %fd96;
	ld.global.f64 	%fd102, [%rd7+-8];
	fma.rn.f64 	%fd103, %fd101, 0d3F50624DD2F1A9FC, %fd102;
	st.global.f64 	[%rd7+-8], %fd103;
	ld.global.f64 	%fd104, [%rd7+-32];
	fma.rn.f64 	%fd105, %fd99, 0d3F50624DD2F1A9FC, %fd104;
	st.global.f64 	[%rd7+-32], %fd105;
	ld.global.f64 	%fd106, [%rd7+-24];
	fma.rn.f64 	%fd107, %fd103, 0d3F50624DD2F1A9FC, %fd106;
	st.global.f64 	[%rd7+-24], %fd107;
	@%p50 bra 	$L__BB0_32;
	setp.eq.s32 	%p51, %r26, 2;
	ld.global.f64 	%fd108, [%rd8+16];
	ld.global.f64 	%fd109, [%rd7+40];
	div.rn.f64 	%fd110, %fd108, %fd109;
	ld.global.f64 	%fd111, [%rd7+24];
	fma.rn.f64 	%fd112, %fd110, 0d3F50624DD2F1A9FC, %fd111;
	st.global.f64 	[%rd7+24], %fd112;
	ld.global.f64 	%fd113, [%rd8+24];
	div.rn.f64 	%fd114, %fd113, %fd109;
	ld.global.f64 	%fd115, [%rd7+32];
	fma.rn.f64 	%fd116, %fd114, 0d3F50624DD2F1A9FC, %fd115;
	st.global.f64 	[%rd7+32], %fd116;
	ld.global.f64 	%fd117, [%rd7+8];
	fma.rn.f64 	%fd118, %fd112, 0d3F50624DD2F1A9FC, %fd117;
	st.global.f64 	[%rd7+8], %fd118;
	ld.global.f64 	%fd119, [%rd7+16];
	fma.rn.f64 	%fd120, %fd116, 0d3F50624DD2F1A9FC, %fd119;
	st.global.f64 	[%rd7+16], %fd120;
	mov.u32 	%r93, %r25;
	@%p51 bra 	$L__BB0_32;
	ld.global.f64 	%fd121, [%rd8+32];
	ld.global.f64 	%fd122, [%rd7+80];
	div.rn.f64 	%fd123, %fd121, %fd122;
	ld.global.f64 	%fd124, [%rd7+64];
	fma.rn.f64 	%fd125, %fd123, 0d3F50624DD2F1A9FC, %fd124;
	st.global.f64 	[%rd7+64], %fd125;
	ld.global.f64 	%fd126, [%rd8+40];
	div.rn.f64 	%fd127, %fd126, %fd122;
	ld.global.f64 	%fd128, [%rd7+72];
	fma.rn.f64 	%fd129, %fd127, 0d3F50624DD2F1A9FC, %fd128;
	st.global.f64 	[%rd7+72], %fd129;
	ld.global.f64 	%fd130, [%rd7+48];
	fma.rn.f64 	%fd131, %fd125, 0d3F50624DD2F1A9FC, %fd130;
	st.global.f64 	[%rd7+48], %fd131;
	ld.global.f64 	%fd132, [%rd7+56];
	fma.rn.f64 	%fd133, %fd129, 0d3F50624DD2F1A9FC, %fd132;
	st.global.f64 	[%rd7+56], %fd133;
	mov.u32 	%r93, %r24;
$L__BB0_32:
	not.b32 	%r81, %r1;
	add.s32 	%r29, %r2, %r81;
	setp.lt.u32 	%p52, %r29, 3;
	@%p52 bra 	$L__BB0_33;
	bra.uni 	$L__BB0_41;
$L__BB0_33:
	setp.eq.s32 	%p54, %r26, 0;
	mul.lo.s32 	%r30, %r88, %r39;
	mov.u32 	%r94, %r1;
	@%p54 bra 	$L__BB0_37;
	add.s32 	%r94, %r1, 1;
	setp.eq.s32 	%p55, %r26, 1;
	ld.global.f64 	%fd186, [%rd7+-32];
	add.s32 	%r32, %r1, %r30;
	mul.wide.u32 	%rd26, %r32, 16;
	add.s64 	%rd27, %rd2, %rd26;
	st.global.f64 	[%rd27], %fd186;
	ld.global.f64 	%fd187, [%rd7+-24];
	st.global.f64 	[%rd27+8], %fd187;
	@%p55 bra 	$L__BB0_37;
	setp.eq.s32 	%p56, %r26, 2;
	ld.global.f64 	%fd188, [%rd7+8];
	add.s32 	%r82, %r32, 1;
	mul.wide.u32 	%rd28, %r82, 16;
	add.s64 	%rd29, %rd2, %rd28;
	st.global.f64 	[%rd29], %fd188;
	ld.global.f64 	%fd189, [%rd7+16];
	st.global.f64 	[%rd29+8], %fd189;
	mov.u32 	%r94, %r25;
	@%p56 bra 	$L__BB0_37;
	ld.global.f64 	%fd190, [%rd7+48];
	add.s32 	%r83, %r32, 2;
	mul.wide.u32 	%rd30, %r83, 16;
	add.s64 	%rd31, %rd2, %rd30;
	st.global.f64 	[%rd31], %fd190;
	ld.global.f64 	%fd191, [%rd7+56];
	st.global.f64 	[%rd31+8], %fd191;
	mov.u32 	%r94, %r24;
$L__BB0_37:
	setp.lt.u32 	%p57, %r29, 3;
	@%p57 bra 	$L__BB0_39;
$L__BB0_38:
	mul.wide.u32 	%rd32, %r94, 40;
	add.s64 	%rd33, %rd3, %rd32;
	ld.global.f64 	%fd192, [%rd33];
	add.s32 	%r84, %r94, %r30;
	mul.wide.u32 	%rd34, %r84, 16;
	add.s64 	%rd35, %rd2, %rd34;
	st.global.f64 	[%rd35], %fd192;
	ld.global.f64 	%fd193, [%rd33+8];
	st.global.f64 	[%rd35+8], %fd193;
	ld.global.f64 	%fd194, [%rd33+40];
	add.s32 	%r85, %r84, 1;
	mul.wide.u32 	%rd36, %r85, 16;
	add.s64 	%rd37, %rd2, %rd36;
	st.global.f64 	[%rd37], %fd194;
	ld.global.f64 	%fd195, [%rd33+48];
	st.global.f64 	[%rd37+8], %fd195;
	ld.global.f64 	%fd196, [%rd33+80];
	add.s32 	%r86, %r84, 2;
	mul.wide.u32 	%rd38, %r86, 16;
	add.s64 	%rd39, %rd2, %rd38;
	st.global.f64 	[%rd39], %fd196;
	ld.global.f64 	%fd197, [%rd33+88];
	st.global.f64 	[%rd39+8], %fd197;
	ld.global.f64 	%fd198, [%rd33+120];
	add.s32 	%r87, %r84, 3;
	mul.wide.u32 	%rd40, %r87, 16;
	add.s64 	%rd41, %rd2, %rd40;
	st.global.f64 	[%rd41], %fd198;
	ld.global.f64 	%fd199, [%rd33+128];
	st.global.f64 	[%rd41+8], %fd199;
	add.s32 	%r94, %r94, 4;
	setp.ne.s32 	%p58, %r94, %r2;
	@%p58 bra 	$L__BB0_38;
$L__BB0_39:
	bar.sync 	0;
	add.s32 	%r88, %r88, 1;
	setp.ne.s32 	%p59, %r88, %r40;
	@%p59 bra 	$L__BB0_2;
$L__BB0_40:
	ret;
$L__BB0_41:
	mul.wide.u32 	%rd22, %r93, 16;
	add.s64 	%rd23, %rd1, %rd22;
	ld.global.f64 	%fd134, [%rd23];
	mul.wide.u32 	%rd24, %r93, 40;
	add.s64 	%rd25, %rd3, %rd24;
	ld.global.f64 	%fd135, [%rd25+32];
	div.rn.f64 	%fd136, %fd134, %fd135;
	ld.global.f64 	%fd137, [%rd25+16];
	fma.rn.f64 	%fd138, %fd136, 0d3F50624DD2F1A9FC, %fd137;
	st.global.f64 	[%rd25+16], %fd138;
	ld.global.f64 	%fd139, [%rd23+8];
	div.rn.f64 	%fd140, %fd139, %fd135;
	ld.global.f64 	%fd141, [%rd25+24];
	fma.rn.f64 	%fd142, %fd140, 0d3F50624DD2F1A9FC, %fd141;
	st.global.f64 	[%rd25+24], %fd142;
	ld.global.f64 	%fd143, [%rd25];
	fma.rn.f64 	%fd144, %fd138, 0d3F50624DD2F1A9FC, %fd143;
	st.global.f64 	[%rd25], %fd144;
	ld.global.f64 	%fd145, [%rd25+8];
	fma.rn.f64 	%fd146, %fd142, 0d3F50624DD2F1A9FC, %fd145;
	st.global.f64 	[%rd25+8], %fd146;
	ld.global.f64 	%fd147, [%rd23+16];
	ld.global.f64 	%fd148, [%rd25+72];
	div.rn.f64 	%fd149, %fd147, %fd148;
	ld.global.f64 	%fd150, [%rd25+56];
	fma.rn.f64 	%fd151, %fd149, 0d3F50624DD2F1A9FC, %fd150;
	st.global.f64 	[%rd25+56], %fd151;
	ld.global.f64 	%fd152, [%rd23+24];
	div.rn.f64 	%fd153, %fd152, %fd148;
	ld.global.f64 	%fd154, [%rd25+64];
	fma.rn.f64 	%fd155, %fd153, 0d3F50624DD2F1A9FC, %fd154;
	st.global.f64 	[%rd25+64], %fd155;
	ld.global.f64 	%fd156, [%rd25+40];
	fma.rn.f64 	%fd157, %fd151, 0d3F50624DD2F1A9FC, %fd156;
	st.global.f64 	[%rd25+40], %fd157;
	ld.global.f64 	%fd158, [%rd25+48];
	fma.rn.f64 	%fd159, %fd155, 0d3F50624DD2F1A9FC, %fd158;
	st.global.f64 	[%rd25+48], %fd159;
	ld.global.f64 	%fd160, [%rd23+32];
	ld.global.f64 	%fd161, [%rd25+112];
	div.rn.f64 	%fd162, %fd160, %fd161;
	ld.global.f64 	%fd163, [%rd25+96];
	fma.rn.f64 	%fd164, %fd162, 0d3F50624DD2F1A9FC, %fd163;
	st.global.f64 	[%rd25+96], %fd164;
	ld.global.f64 	%fd165, [%rd23+40];
	div.rn.f64 	%fd166, %fd165, %fd161;
	ld.global.f64 	%fd167, [%rd25+104];
	fma.rn.f64 	%fd168, %fd166, 0d3F50624DD2F1A9FC, %fd167;
	st.global.f64 	[%rd25+104], %fd168;
	ld.global.f64 	%fd169, [%rd25+80];
	fma.rn.f64 	%fd170, %fd164, 0d3F50624DD2F1A9FC, %fd169;
	st.global.f64 	[%rd25+80], %fd170;
	ld.global.f64 	%fd171, [%rd25+88];
	fma.rn.f64 	%fd172, %fd168, 0d3F50624DD2F1A9FC, %fd171;
	st.global.f64 	[%rd25+88], %fd172;
	ld.global.f64 	%fd173, [%rd23+48];
	ld.global.f64 	%fd174, [%rd25+152];
	div.rn.f64 	%fd175, %fd173, %fd174;
	ld.global.f64 	%fd176, [%rd25+136];
	fma.rn.f64 	%fd177, %fd175, 0d3F50624DD2F1A9FC, %fd176;
	st.global.f64 	[%rd25+136], %fd177;
	ld.global.f64 	%fd178, [%rd23+56];
	div.rn.f64 	%fd179, %fd178, %fd174;
	ld.global.f64 	%fd180, [%rd25+144];
	fma.rn.f64 	%fd181, %fd179, 0d3F50624DD2F1A9FC, %fd180;
	st.global.f64 	[%rd25+144], %fd181;
	ld.global.f64 	%fd182, [%rd25+120];
	fma.rn.f64 	%fd183, %fd177, 0d3F50624DD2F1A9FC, %fd182;
	st.global.f64 	[%rd25+120], %fd183;
	ld.global.f64 	%fd184, [%rd25+128];
	fma.rn.f64 	%fd185, %fd181, 0d3F50624DD2F1A9FC, %fd184;
	st.global.f64 	[%rd25+128], %fd185;
	add.s32 	%r93, %r93, 4;
	setp.eq.s32 	%p53, %r93, %r2;
	@%p53 bra 	$L__BB0_33;
	bra.uni 	$L__BB0_41;

}
.func  (.param .b64 func_retval0) __internal_accurate_pow(
	.param .b64 __internal_accurate_pow_param_0,
	.param .b64 __internal_accurate_pow_param_1
)
{
	.reg .pred 	%p<8>;
	.reg .b32 	%r<49>;
	.reg .b32 	%f<3>;
	.reg .b64 	%fd<109>;

	ld.param.f64 	%fd10, [__internal_accurate_pow_param_0];
	ld.param.f64 	%fd11, [__internal_accurate_pow_param_1];
	{
	.reg .b32 %temp; 
	mov.b64 	{%temp, %r46}, %fd10;
	}
	{
	.reg .b32 %temp; 
	mov.b64 	{%r45, %temp}, %fd10;
	}
	shr.u32 	%r47, %r46, 20;
	setp.gt.u32 	%p1, %r46, 1048575;
	@%p1 bra 	$L__BB1_2;
	mul.f64 	%fd12, %fd10, 0d4350000000000000;
	{
	.reg .b32 %temp; 
	mov.b64 	{%temp, %r46}, %fd12;
	}
	{
	.reg .b32 %temp; 
	mov.b64 	{%r45, %temp}, %fd12;
	}
	shr.u32 	%r16, %r46, 20;
	add.s32 	%r47, %r16, -54;
$L__BB1_2:
	add.s32 	%r48, %r47, -1023;
	and.b32  	%r17, %r46, -2146435073;
	or.b32  	%r18, %r17, 1072693248;
	mov.b64 	%fd107, {%r45, %r18};
	setp.lt.u32 	%p2, %r18, 1073127583;
	@%p2 bra 	$L__BB1_4;
	{
	.reg .b32 %temp; 
	mov.b64 	{%r19, %temp}, %fd107;
	}
	{
	.reg .b32 %temp; 
	mov.b64 	{%temp, %r20}, %fd107;
	}
	add.s32 	%r21, %r20, -1048576;
	mov.b64 	%fd107, {%r19, %r21};
	add.s32 	%r48, %r47, -1022;
$L__BB1_4:
	add.f64 	%fd13, %fd107, 0dBFF0000000000000;
	add.f64 	%fd14, %fd107, 0d3FF0000000000000;
	rcp.approx.ftz.f64 	%fd15, %fd14;
	neg.f64 	%fd16, %fd14;
	fma.rn.f64 	%fd17, %fd16, %fd15, 0d3FF0000000000000;
	fma.rn.f64 	%fd18, %fd17, %fd17, %fd17;
	fma.rn.f64 	%fd19, %fd18, %fd15, %fd15;
	mul.f64 	%fd20, %fd13, %fd19;
	fma.rn.f64 	%fd21, %fd13, %fd19, %fd20;
	mul.f64 	%fd22, %fd21, %fd21;
	fma.rn.f64 	%fd23, %fd22, 0d3EB0F5FF7D2CAFE2, 0d3ED0F5D241AD3B5A;
	fma.rn.f64 	%fd24, %fd23, %fd22, 0d3EF3B20A75488A3F;
	fma.rn.f64 	%fd25, %fd24, %fd22, 0d3F1745CDE4FAECD5;
	fma.rn.f64 	%fd26, %fd25, %fd22, 0d3F3C71C7258A578B;
	fma.rn.f64 	%fd27, %fd26, %fd22, 0d3F6249249242B910;
	fma.rn.f64 	%fd28, %fd27, %fd22, 0d3F89999999999DFB;
	sub.f64 	%fd29, %fd13, %fd21;
	add.f64 	%fd30, %fd29, %fd29;
	neg.f64 	%fd31, %fd21;
	fma.rn.f64 	%fd32, %fd31, %fd13, %fd30;
	mul.f64 	%fd33, %fd19, %fd32;
	fma.rn.f64 	%fd34, %fd22, %fd28, 0d3FB5555555555555;
	mov.f64 	%fd35, 0d3FB5555555555555;
	sub.f64 	%fd36, %fd35, %fd34;
	fma.rn.f64 	%fd37, %fd22, %fd28, %fd36;
	add.f64 	%fd38, %fd37, 0dBC46A4CB00B9E7B0;
	add.f64 	%fd39, %fd34, %fd38;
	sub.f64 	%fd40, %fd34, %fd39;
	add.f64 	%fd41, %fd38, %fd40;
	mul.rn.f64 	%fd42, %fd21, %fd21;
	neg.f64 	%fd43, %fd42;
	fma.rn.f64 	%fd44, %fd21, %fd21, %fd43;
	{
	.reg .b32 %temp; 
	mov.b64 	{%r22, %temp}, %fd33;
	}
	{
	.reg .b32 %temp; 
	mov.b64 	{%temp, %r23}, %fd33;
	}
	add.s32 	%r24, %r23, 1048576;
	mov.b64 	%fd45, {%r22, %r24};
	fma.rn.f64 	%fd46, %fd21, %fd45, %fd44;
	mul.rn.f64 	%fd47, %fd42, %fd21;
	neg.f64 	%fd48, %fd47;
	fma.rn.f64 	%fd49, %fd42, %fd21, %fd48;
	fma.rn.f64 	%fd50, %fd42, %fd33, %fd49;
	fma.rn.f64 	%fd51, %fd46, %fd21, %fd50;
	mul.rn.f64 	%fd52, %fd39, %fd47;
	neg.f64 	%fd53, %fd52;
	fma.rn.f64 	%fd54, %fd39, %fd47, %fd53;
	fma.rn.f64 	%fd55, %fd39, %fd51, %fd54;
	fma.rn.f64 	%fd56, %fd41, %fd47, %fd55;
	add.f64 	%fd57, %fd52, %fd56;
	sub.f64 	%fd58, %fd52, %fd57;
	add.f64 	%fd59, %fd56, %fd58;
	add.f64 	%fd60, %fd21, %fd57;
	sub.f64 	%fd61, %fd21, %fd60;
	add.f64 	%fd62, %fd57, %fd61;
	add.f64 	%fd63, %fd59, %fd62;
	add.f64 	%fd64, %fd33, %fd63;
	add.f64 	%fd65, %fd60, %fd64;
	sub.f64 	%fd66, %fd60, %fd65;
	add.f64 	%fd67, %fd64, %fd66;
	xor.b32  	%r25, %r48, -2147483648;
	mov.b32 	%r26, 1127219200;
	mov.b64 	%fd68, {%r25, %r26};
	mov.b32 	%r27, -2147483648;
	mov.b64 	%fd69, {%r27, %r26};
	sub.f64 	%fd70, %fd68, %fd69;
	fma.rn.f64 	%fd71, %fd70, 0d3FE62E42FEFA39EF, %fd65;
	fma.rn.f64 	%fd72, %fd70, 0dBFE62E42FEFA39EF, %fd71;
	sub.f64 	%fd73, %fd72, %fd65;
	sub.f64 	%fd74, %fd67, %fd73;
	fma.rn.f64 	%fd75, %fd70, 0d3C7ABC9E3B39803F, %fd74;
	add.f64 	%fd76, %fd71, %fd75;
	sub.f64 	%fd77, %fd71, %fd76;
	add.f64 	%fd78, %fd75, %fd77;
	{
	.reg .b32 %temp; 
	mov.b64 	{%temp, %r28}, %fd11;
	}
	{
	.reg .b32 %temp; 
	mov.b64 	{%r29, %temp}, %fd11;
	}
	shl.b32 	%r30, %r28, 1;
	setp.gt.u32 	%p3, %r30, -33554433;
	and.b32  	%r31, %r28, -15728641;
	selp.b32 	%r32, %r31, %r28, %p3;
	mov.b64 	%fd79, {%r29, %r32};
	mul.rn.f64 	%fd80, %fd76, %fd79;
	neg.f64 	%fd81, %fd80;
	fma.rn.f64 	%fd82, %fd76, %fd79, %fd81;
	fma.rn.f64 	%fd83, %fd78, %fd79, %fd82;
	add.f64 	%fd4, %fd80, %fd83;
	sub.f64 	%fd84, %fd80, %fd4;
	add.f64 	%fd5, %fd83, %fd84;
	fma.rn.f64 	%fd85, %fd4, 0d3FF71547652B82FE, 0d4338000000000000;
	{
	.reg .b32 %temp; 
	mov.b64 	{%r13, %temp}, %fd85;
	}
	mov.f64 	%fd86, 0dC338000000000000;
	add.rn.f64 	%fd87, %fd85, %fd86;
	fma.rn.f64 	%fd88, %fd87, 0dBFE62E42FEFA39EF, %fd4;
	fma.rn.f64 	%fd89, %fd87, 0dBC7ABC9E3B39803F, %fd88;
	fma.rn.f64 	%fd90, %fd89, 0d3E5ADE1569CE2BDF, 0d3E928AF3FCA213EA;
	fma.rn.f64 	%fd91, %fd90, %fd89, 0d3EC71DEE62401315;
	fma.rn.f64 	%fd92, %fd91, %fd89, 0d3EFA01997C89EB71;
	fma.rn.f64 	%fd93, %fd92, %fd89, 0d3F2A01A014761F65;
	fma.rn.f64 	%fd94, %fd93, %fd89, 0d3F56C16C1852B7AF;
	fma.rn.f64 	%fd95, %fd94, %fd89, 0d3F81111111122322;
	fma.rn.f64 	%fd96, %fd95, %fd89, 0d3FA55555555502A1;
	fma.rn.f64 	%fd97, %fd96, %fd89, 0d3FC5555555555511;
	fma.rn.f64 	%fd98, %fd97, %fd89, 0d3FE000000000000B;
	fma.rn.f64 	%fd99, %fd98, %fd89, 0d3FF0000000000000;
	fma.rn.f64 	%fd100, %fd99, %fd89, 0d3FF0000000000000;
	{
	.reg .b32 %temp; 
	mov.b64 	{%r14, %temp}, %fd100;
	}
	{
	.reg .b32 %temp; 
	mov.b64 	{%temp, %r15}, %fd100;
	}
	shl.b32 	%r33, %r13, 20;
	add.s32 	%r34, %r33, %r15;
	mov.b64 	%fd108, {%r14, %r34};
	{
	.reg .b32 %temp; 
	mov.b64 	{%temp, %r35}, %fd4;
	}
	mov.b32 	%f2, %r35;
	abs.f32 	%f1, %f2;
	setp.lt.f32 	%p4, %f1, 0f4086232B;
	@%p4 bra 	$L__BB1_7;
	setp.lt.f64 	%p5, %fd4, 0d0000000000000000;
	add.f64 	%fd101, %fd4, 0d7FF0000000000000;
	selp.f64 	%fd108, 0d0000000000000000, %fd101, %p5;
	setp.geu.f32 	%p6, %f1, 0f40874800;
	@%p6 bra 	$L__BB1_7;
	shr.u32 	%r36, %r13, 31;
	add.s32 	%r37, %r13, %r36;
	shr.s32 	%r38, %r37, 1;
	shl.b32 	%r39, %r38, 20;
	add.s32 	%r40, %r15, %r39;
	mov.b64 	%fd102, {%r14, %r40};
	sub.s32 	%r41, %r13, %r38;
	shl.b32 	%r42, %r41, 20;
	add.s32 	%r43, %r42, 1072693248;
	mov.b32 	%r44, 0;
	mov.b64 	%fd103, {%r44, %r43};
	mul.f64 	%fd108, %fd103, %fd102;
$L__BB1_7:
	abs.f64 	%fd104, %fd108;
	setp.eq.f64 	%p7, %fd104, 0d7FF0000000000000;
	fma.rn.f64 	%fd105, %fd108, %fd5, %fd108;
	selp.f64 	%fd106, %fd108, %fd105, %p7;
	st.param.f64 	[func_retval0], %fd106;
	ret;

}


// ===== COMPILED SASS (sm_100) =====

	.target	sm_100

	.elftype	@"ET_EXEC"


//--------------------- .note.nv.tkinfo           --------------------------
	.section	.note.nv.tkinfo,"",@"SHT_NOTE"
	.sectionflags	@"SHF_NOTE_NV_TKINFO"
	.tkinfo
        /*0018*/ 	.word	0x00000002
        /*0030*/ 	.string	""
        /*0030*/ 	.string	"ptxas"
        /*0030*/ 	.string	"Cuda compilation tools, release 13.0, V13.0.88"
        /*0030*/ 	.string	"Build cuda_13.0.r13.0/compiler.36424714_0"
        /*0030*/ 	.string	"-arch sm_100 -m 64 "



//--------------------- .note.nv.cuinfo           --------------------------
	.section	.note.nv.cuinfo,"",@"SHT_NOTE"
	.sectionflags	@"SHF_NOTE_NV_CUINFO"
        /*0018*/ 	.short	0x0002
        /*001a*/ 	.short	0x0064
        /*001c*/ 	.short	0x0082
	.zero		2


//--------------------- .nv.info                  --------------------------
	.section	.nv.info,"",@"SHT_CUDA_INFO"
	.align	4


	//----- nvinfo : EIATTR_REGCOUNT
	.align		4
        /*0000*/ 	.byte	0x04, 0x2f
        /*0002*/ 	.short	(.L_1 - .L_0)
	.align		4
.L_0:
        /*0004*/ 	.word	index@(_Z13pointRoutinueP8MatPointPcjjjP6DDPairS3_)
        /*0008*/ 	.word	0x00000030


	//----- nvinfo : EIATTR_FRAME_SIZE
	.align		4
.L_1:
        /*000c*/ 	.byte	0x04, 0x11
        /*000e*/ 	.short	(.L_3 - .L_2)
	.align		4
.L_2:
        /*0010*/ 	.word	index@($_Z13pointRoutinueP8MatPointPcjjjP6DDPairS3_$__internal_accurate_pow)
        /*0014*/ 	.word	0x00000000


	//----- nvinfo : EIATTR_FRAME_SIZE
	.align		4
.L_3:
        /*0018*/ 	.byte	0x04, 0x11
        /*001a*/ 	.short	(.L_5 - .L_4)
	.align		4
.L_4:
        /*001c*/ 	.word	index@($__internal_1_$__cuda_sm20_dsqrt_rn_f64_mediumpath_v1)
        /*0020*/ 	.word	0x00000000


	//----- nvinfo : EIATTR_FRAME_SIZE
	.align		4
.L_5:
        /*0024*/ 	.byte	0x04, 0x11
        /*0026*/ 	.short	(.L_7 - .L_6)
	.align		4
.L_6:
        /*0028*/ 	.word	index@($__internal_0_$__cuda_sm20_div_rn_f64_full)
        /*002c*/ 	.word	0x00000000


	//----- nvinfo : EIATTR_FRAME_SIZE
	.align		4
.L_7:
        /*0030*/ 	.byte	0x04, 0x11
        /*0032*/ 	.short	(.L_9 - .L_8)
	.align		4
.L_8:
        /*0034*/ 	.word	index@(_Z13pointRoutinueP8MatPointPcjjjP6DDPairS3_)
        /*0038*/ 	.word	0x00000000


	//----- nvinfo : EIATTR_MIN_STACK_SIZE
	.align		4
.L_9:
        /*003c*/ 	.byte	0x04, 0x12
        /*003e*/ 	.short	(.L_11 - .L_10)
	.align		4
.L_10:
        /*0040*/ 	.word	index@(_Z13pointRoutinueP8MatPointPcjjjP6DDPairS3_)
        /*0044*/ 	.word	0x00000000
.L_11:


//--------------------- .nv.compat                --------------------------
	.section	.nv.compat,"",@"SHT_CUDA_COMPAT_INFO"
	.align	4
        /*0000*/ 	.byte	0x02, 0x09, 0x00, 0x00, 0x02, 0x02, 0x01, 0x00, 0x02, 0x05, 0x05, 0x00, 0x03, 0x07, 0x01, 0x01
        /*0010*/ 	.byte	0x02, 0x03, 0x00, 0x00, 0x02, 0x06, 0x01, 0x00, 0x04, 0x0b, 0x08, 0x00, 0x01, 0x00, 0x00, 0x00
        /*0020*/ 	.byte	0x00, 0x00, 0x00, 0x00


//--------------------- .nv.info._Z13pointRoutinueP8MatPointPcjjjP6DDPairS3_ --------------------------
	.section	.nv.info._Z13pointRoutinueP8MatPointPcjjjP6DDPairS3_,"",@"SHT_CUDA_INFO"
	.sectionflags	@""
	.align	4


	//----- nvinfo : EIATTR_CUDA_API_VERSION
	.align		4
        /*0000*/ 	.byte	0x04, 0x37
        /*0002*/ 	.short	(.L_13 - .L_12)
.L_12:
        /*0004*/ 	.word	0x00000082


	//----- nvinfo : EIATTR_KPARAM_INFO
	.align		4
.L_13:
        /*0008*/ 	.byte	0x04, 0x17
        /*000a*/ 	.short	(.L_15 - .L_14)
.L_14:
        /*000c*/ 	.word	0x00000000
        /*0010*/ 	.short	0x0006
        /*0012*/ 	.short	0x0028
        /*0014*/ 	.byte	0x00, 0xf5, 0x21, 0x00


	//----- nvinfo : EIATTR_KPARAM_INFO
	.align		4
.L_15:
        /*0018*/ 	.byte	0x04, 0x17
        /*001a*/ 	.short	(.L_17 - .L_16)
.L_16:
        /*001c*/ 	.word	0x00000000
        /*0020*/ 	.short	0x0005
        /*0022*/ 	.short	0x0020
        /*0024*/ 	.byte	0x00, 0xf5, 0x21, 0x00


	//----- nvinfo : EIATTR_KPARAM_INFO
	.align		4
.L_17:
        /*0028*/ 	.byte	0x04, 0x17
        /*002a*/ 	.short	(.L_19 - .L_18)
.L_18:
        /*002c*/ 	.word	0x00000000
        /*0030*/ 	.short	0x0004
        /*0032*/ 	.short	0x0018
        /*0034*/ 	.byte	0x00, 0xf0, 0x11, 0x00


	//----- nvinfo : EIATTR_KPARAM_INFO
	.align		4
.L_19:
        /*0038*/ 	.byte	0x04, 0x17
        /*003a*/ 	.short	(.L_21 - .L_20)
.L_20:
        /*003c*/ 	.word	0x00000000
        /*0040*/ 	.short	0x0003
        /*0042*/ 	.short	0x0014
        /*0044*/ 	.byte	0x00, 0xf0, 0x11, 0x00


	//----- nvinfo : EIATTR_KPARAM_INFO
	.align		4
.L_21:
        /*0048*/ 	.byte	0x04, 0x17
        /*004a*/ 	.short	(.L_23 - .L_22)
.L_22:
        /*004c*/ 	.word	0x00000000
        /*0050*/ 	.short	0x0002
        /*0052*/ 	.short	0x0010
        /*0054*/ 	.byte	0x00, 0xf0, 0x11, 0x00


	//----- nvinfo : EIATTR_KPARAM_INFO
	.align		4
.L_23:
        /*0058*/ 	.byte	0x04, 0x17
        /*005a*/ 	.short	(.L_25 - .L_24)
.L_24:
        /*005c*/ 	.word	0x00000000
        /*0060*/ 	.short	0x0001
        /*0062*/ 	.short	0x0008
        /*0064*/ 	.byte	0x00, 0xf5, 0x21, 0x00


	//----- nvinfo : EIATTR_KPARAM_INFO
	.align		4
.L_25:
        /*0068*/ 	.byte	0x04, 0x17
        /*006a*/ 	.short	(.L_27 - .L_26)
.L_26:
        /*006c*/ 	.word	0x00000000
        /*0070*/ 	.short	0x0000
        /*0072*/ 	.short	0x0000
        /*0074*/ 	.byte	0x00, 0xf5, 0x21, 0x00


	//----- nvinfo : EIATTR_SPARSE_MMA_MASK
	.align		4
.L_27:
        /*0078*/ 	.byte	0x03, 0x50
        /*007a*/ 	.short	0x0000


	//----- nvinfo : EIATTR_MAXREG_COUNT
	.align		4
        /*007c*/ 	.byte	0x03, 0x1b
        /*007e*/ 	.short	0x00ff


	//----- nvinfo : EIATTR_NUM_BARRIERS
	.align		4
        /*0080*/ 	.byte	0x02, 0x4c
        /*0082*/ 	.byte	0x01
	.zero		1


	//----- nvinfo : EIATTR_MERCURY_ISA_VERSION
	.align		4
        /*0084*/ 	.byte	0x03, 0x5f
        /*0086*/ 	.short	0x0101


	//----- nvinfo : EIATTR_VRC_CTA_INIT_COUNT
	.align		4
        /*0088*/ 	.byte	0x02, 0x4a
	.zero		1
	.zero		1


	//----- nvinfo : EIATTR_EXIT_INSTR_OFFSETS
	.align		4
        /*008c*/ 	.byte	0x04, 0x1c
        /*008e*/ 	.short	(.L_29 - .L_28)


	//   ....[0]....
.L_28:
        /*0090*/ 	.word	0x00000090


	//   ....[1]....
        /*0094*/ 	.word	0x000033d0


	//----- nvinfo : EIATTR_CRS_STACK_SIZE
	.align		4
.L_29:
        /*0098*/ 	.byte	0x04, 0x1e
        /*009a*/ 	.short	(.L_31 - .L_30)
.L_30:
        /*009c*/ 	.word	0x00000000


	//----- nvinfo : EIATTR_CBANK_PARAM_SIZE
	.align		4
.L_31:
        /*00a0*/ 	.byte	0x03, 0x19
        /*00a2*/ 	.short	0x0030


	//----- nvinfo : EIATTR_PARAM_CBANK
	.align		4
        /*00a4*/ 	.byte	0x04, 0x0a
        /*00a6*/ 	.short	(.L_33 - .L_32)
	.align		4
.L_32:
        /*00a8*/ 	.word	index@(.nv.constant0._Z13pointRoutinueP8MatPointPcjjjP6DDPairS3_)
        /*00ac*/ 	.short	0x0380
        /*00ae*/ 	.short	0x0030


	//----- nvinfo : EIATTR_SW_WAR
	.align		4
.L_33:
        /*00b0*/ 	.byte	0x04, 0x36
        /*00b2*/ 	.short	(.L_35 - .L_34)
.L_34:
        /*00b4*/ 	.word	0x00000008
.L_35:


//--------------------- .nv.callgraph             --------------------------
	.section	.nv.callgraph,"",@"SHT_CUDA_CALLGRAPH"
	.align	4
	.sectionentsize	8
	.align		4
        /*0000*/ 	.word	0x00000000
	.align		4
        /*0004*/ 	.word	0xffffffff
	.align		4
        /*0008*/ 	.word	0x00000000
	.align		4
        /*000c*/ 	.word	0xfffffffe
	.align		4
        /*0010*/ 	.word	0x00000000
	.align		4
        /*0014*/ 	.word	0xfffffffd
	.align		4
        /*0018*/ 	.word	0x00000000
	.align		4
        /*001c*/ 	.word	0xfffffffc


//--------------------- .text._Z13pointRoutinueP8MatPointPcjjjP6DDPairS3_ --------------------------
	.section	.text._Z13pointRoutinueP8MatPointPcjjjP6DDPairS3_,"ax",@progbits
	.align	128
        .global         _Z13pointRoutinueP8MatPointPcjjjP6DDPairS3_
        .type           _Z13pointRoutinueP8MatPointPcjjjP6DDPairS3_,@function
        .size           _Z13pointRoutinueP8MatPointPcjjjP6DDPairS3_,(.L_x_75 - _Z13pointRoutinueP8MatPointPcjjjP6DDPairS3_)
        .other          _Z13pointRoutinueP8MatPointPcjjjP6DDPairS3_,@"STO_CUDA_ENTRY STV_DEFAULT"
_Z13pointRoutinueP8MatPointPcjjjP6DDPairS3_:
.text._Z13pointRoutinueP8MatPointPcjjjP6DDPairS3_:
[----:B------:R-:W-:Y:S01]  /*0000*/  LDC R1, c[0x0][0x37c] ;  /* 0x0000df00ff017b82 */ /* 0x000fe20000000800 */
[----:B------:R-:W0:Y:S01]  /*0010*/  S2R R3, SR_TID.X ;  /* 0x0000000000037919 */ /* 0x000e220000002100 */
[----:B------:R-:W1:Y:S06]  /*0020*/  LDCU UR5, c[0x0][0x398] ;  /* 0x00007300ff0577ac */ /* 0x000e6c0008000800 */
[----:B------:R-:W0:Y:S08]  /*0030*/  S2UR UR4, SR_CTAID.X ;  /* 0x00000000000479c3 */ /* 0x000e300000002500 */
[----:B------:R-:W0:Y:S08]  /*0040*/  LDC R8, c[0x0][0x360] ;  /* 0x0000d800ff087b82 */ /* 0x000e300000000800 */
[----:B------:R-:W2:Y:S01]  /*0050*/  LDC R9, c[0x0][0x390] ;  /* 0x0000e400ff097b82 */ /* 0x000ea20000000800 */
[----:B-1----:R-:W-:Y:S01]  /*0060*/  ISETP.NE.AND P1, PT, RZ, UR5, PT ;  /* 0x00000005ff007c0c */ /* 0x002fe2000bf25270 */
[----:B0-----:R-:W-:-:S05]  /*0070*/  IMAD R8, R8, UR4, R3 ;  /* 0x0000000408087c24 */ /* 0x001fca000f8e0203 */
[----:B------:R-:W-:-:S07]  /*0080*/  ISETP.NE.AND P0, PT, R8, 0x1f, PT ;  /* 0x0000001f0800780c */ /* 0x000fce0003f05270 */
[----:B------:R-:W-:Y:S06]  /*0090*/  @!P1 EXIT ;  /* 0x000000000000994d */ /* 0x000fec0003800000 */
[----:B--2---:R-:W-:Y:S01]  /*00a0*/  SHF.R.U32.HI R3, RZ, 0x5, R9 ;  /* 0x00000005ff037819 */ /* 0x004fe20000011609 */
[----:B------:R-:W0:Y:S04]  /*00b0*/  LDCU.64 UR6, c[0x0][0x358] ;  /* 0x00006b00ff0677ac */ /* 0x000e280008000a00 */
[----:B------:R-:W-:Y:S01]  /*00c0*/  IMAD R8, R8, R3, RZ ;  /* 0x0000000308087224 */ /* 0x000fe200078e02ff */
[----:B------:R-:W-:-:S03]  /*00d0*/  UMOV UR4, URZ ;  /* 0x000000ff00047c82 */ /* 0x000fc60008000000 */
[----:B------:R-:W-:-:S07]  /*00e0*/  @P0 IMAD.IADD R9, R3, 0x1, R8 ;  /* 0x0000000103090824 */ /* 0x000fce00078e0208 */
.L_x_61:
[----:B------:R-:W-:Y:S01]  /*00f0*/  ISETP.GT.U32.AND P0, PT, R9, R8, PT ;  /* 0x000000080900720c */ /* 0x000fe20003f04070 */
[----:B------:R-:W-:-:S12]  /*0100*/  BSSY.RECONVERGENT B2, `(.L_x_0) ;  /* 0x00000fa000027945 */ /* 0x000fd80003800200 */
[----:B01234-:R-:W-:Y:S05]  /*0110*/  @!P0 BRA `(.L_x_1) ;  /* 0x0000000c00e08947 */ /* 0x01ffea0003800000 */
[----:B------:R-:W1:Y:S02]  /*0120*/  LDCU UR5, c[0x0][0x390] ;  /* 0x00007200ff0577ac */ /* 0x000e640008000800 */
[----:B-1----:R-:W-:-:S09]  /*0130*/  UISETP.NE.AND UP0, UPT, UR5, URZ, UPT ;  /* 0x000000ff0500728c */ /* 0x002fd2000bf05270 */
[----:B------:R-:W-:Y:S05]  /*0140*/  BRA.U !UP0, `(.L_x_2) ;  /* 0x0000000d081c7547 */ /* 0x000fea000b800000 */
[----:B------:R-:W-:-:S07]  /*0150*/  IMAD.MOV.U32 R16, RZ, RZ, R8 ;  /* 0x000000ffff107224 */ /* 0x000fce00078e0008 */
.L_x_21:
[----:B-1----:R-:W1:Y:S01]  /*0160*/  LDCU UR5, c[0x0][0x390] ;  /* 0x00007200ff0577ac */ /* 0x002e620008000800 */
[----:B------:R-:W2:Y:S01]  /*0170*/  LDC.64 R18, c[0x0][0x380] ;  /* 0x0000e000ff127b82 */ /* 0x000ea20000000a00 */
[----:B------:R-:W-:Y:S02]  /*0180*/  IADD3 R3, PT, PT, -R16, RZ, RZ ;  /* 0x000000ff10037210 */ /* 0x000fe40007ffe1ff */
[----:B------:R-:W-:Y:S01]  /*0190*/  CS2R R24, SRZ ;  /* 0x0000000000187805 */ /* 0x000fe2000001ff00 */
[----:B------:R-:W3:Y:S01]  /*01a0*/  LDCU.64 UR8, c[0x0][0x380] ;  /* 0x00007000ff0877ac */ /* 0x000ee20008000a00 */
[----:B------:R-:W-:Y:S01]  /*01b0*/  CS2R R22, SRZ ;  /* 0x0000000000167805 */ /* 0x000fe2000001ff00 */
[----:B-1----:R-:W-:Y:S01]  /*01c0*/  UIADD3 UR5, UPT, UPT, -UR5, URZ, URZ ;  /* 0x000000ff05057290 */ /* 0x002fe2000fffe1ff */
[----:B---3--:R-:W-:Y:S02]  /*01d0*/  IMAD.U32 R20, RZ, RZ, UR8 ;  /* 0x00000008ff147e24 */ /* 0x008fe4000f8e00ff */
[----:B------:R-:W-:-:S02]  /*01e0*/  IMAD.U32 R21, RZ, RZ, UR9 ;  /* 0x00000009ff157e24 */ /* 0x000fc4000f8e00ff */
[----:B--2---:R-:W-:-:S04]  /*01f0*/  IMAD.WIDE.U32 R18, R16, 0x28, R18 ;  /* 0x0000002810127825 */ /* 0x004fc800078e0012 */
[----:B------:R-:W-:-:S07]  /*0200*/  IMAD.U32 R17, RZ, RZ, UR5 ;  /* 0x00000005ff117e24 */ /* 0x000fce000f8e00ff */
.L_x_20:
[----:B------:R-:W-:Y:S01]  /*0210*/  ISETP.NE.AND P0, PT, R3, RZ, PT ;  /* 0x000000ff0300720c */ /* 0x000fe20003f05270 */
[----:B------:R-:W-:Y:S01]  /*0220*/  VIADD R17, R17, 0x1 ;  /* 0x0000000111117836 */ /* 0x000fe20000000000 */
[----:B------:R-:W-:Y:S04]  /*0230*/  BSSY.RECONVERGENT B1, `(.L_x_3) ;  /* 0x00000a4000017945 */ /* 0x000fe80003800200 */
[----:B------:R-:W-:-:S07]  /*0240*/  ISETP.NE.AND P1, PT, R17, RZ, PT ;  /* 0x000000ff1100720c */ /* 0x000fce0003f25270 */
[----:B------:R-:W-:Y:S06]  /*0250*/  @!P0 BRA `(.L_x_4) ;  /* 0x0000000800848947 */ /* 0x000fec0003800000 */
[----:B0-----:R-:W2:Y:S04]  /*0260*/  LDG.E.64 R10, desc[UR6][R20.64] ;  /* 0x00000006140a7981 */ /* 0x001ea8000c1e1b00 */
[----:B------:R-:W2:Y:S01]  /*0270*/  LDG.E.64 R4, desc[UR6][R18.64] ;  /* 0x0000000612047981 */ /* 0x000ea2000c1e1b00 */
[----:B------:R-:W-:Y:S01]  /*0280*/  BSSY.RECONVERGENT B0, `(.L_x_5) ;  /* 0x0000008000007945 */ /* 0x000fe20003800200 */
[----:B------:R-:W-:Y:S01]  /*0290*/  IMAD.MOV.U32 R42, RZ, RZ, RZ ;  /* 0x000000ffff2a7224 */ /* 0x000fe200078e00ff */
[----:B------:R-:W-:Y:S02]  /*02a0*/  MOV R43, 0x40000000 ;  /* 0x40000000002b7802 */ /* 0x000fe40000000f00 */
[----:B------:R-:W-:Y:S01]  /*02b0*/  MOV R0, 0x300 ;  /* 0x0000030000007802 */ /* 0x000fe20000000f00 */
[----:B--2---:R-:W-:-:S08]  /*02c0*/  DADD R10, R10, -R4 ;  /* 0x000000000a0a7229 */ /* 0x004fd00000000804 */
[----:B------:R-:W-:-:S10]  /*02d0*/  DADD R44, -RZ, |R10| ;  /* 0x00000000ff2c7229 */ /* 0x000fd4000000050a */
[----:B------:R-:W-:-:S07]  /*02e0*/  IMAD.MOV.U32 R30, RZ, RZ, R44 ;  /* 0x000000ffff1e7224 */ /* 0x000fce00078e002c */
[----:B------:R-:W-:Y:S05]  /*02f0*/  CALL.REL.NOINC `($_Z13pointRoutinueP8MatPointPcjjjP6DDPairS3_$__internal_accurate_pow) ;  /* 0x0000003800847944 */ /* 0x000fea0003c00000 */
[----:B------:R-:W-:Y:S05]  /*0300*/  BSYNC.RECONVERGENT B0 ;  /* 0x0000000000007941 */ /* 0x000fea0003800200 */
.L_x_5:
[----:B------:R-:W2:Y:S04]  /*0310*/  LDG.E.64 R14, desc[UR6][R20.64+0x8] ;  /* 0x00000806140e7981 */ /* 0x000ea8000c1e1b00 */
[----:B------:R-:W2:Y:S01]  /*0320*/  LDG.E.64 R6, desc[UR6][R18.64+0x8] ;  /* 0x0000080612067981 */ /* 0x000ea2000c1e1b00 */
[C---:B------:R-:W-:Y:S01]  /*0330*/  DADD R4, R10.reuse, 2 ;  /* 0x400000000a047429 */ /* 0x040fe20000000000 */
[----:B------:R-:W-:Y:S01]  /*0340*/  BSSY.RECONVERGENT B0, `(.L_x_6) ;  /* 0x0000010000007945 */ /* 0x000fe20003800200 */
[----:B------:R-:W-:-:S08]  /*0350*/  DSETP.NEU.AND P0, PT, R10, RZ, PT ;  /* 0x000000ff0a00722a */ /* 0x000fd00003f0d000 */
[----:B------:R-:W-:Y:S02]  /*0360*/  LOP3.LUT R4, R5, 0x7ff00000, RZ, 0xc0, !PT ;  /* 0x7ff0000005047812 */ /* 0x000fe400078ec0ff */
[----:B------:R-:W-:Y:S02]  /*0370*/  FSEL R5, R31, RZ, P0 ;  /* 0x000000ff1f057208 */ /* 0x000fe40000000000 */
[----:B------:R-:W-:Y:S02]  /*0380*/  ISETP.NE.AND P2, PT, R4, 0x7ff00000, PT ;  /* 0x7ff000000400780c */ /* 0x000fe40003f45270 */
[----:B------:R-:W-:Y:S01]  /*0390*/  FSEL R4, R2, RZ, P0 ;  /* 0x000000ff02047208 */ /* 0x000fe20000000000 */
[----:B--2---:R-:W-:-:S08]  /*03a0*/  DADD R14, R14, -R6 ;  /* 0x000000000e0e7229 */ /* 0x004fd00000000806 */
[----:B------:R-:W-:-:S10]  /*03b0*/  DADD R44, -RZ, |R14| ;  /* 0x00000000ff2c7229 */ /* 0x000fd4000000050e */
[----:B------:R-:W-:Y:S01]  /*03c0*/  IMAD.MOV.U32 R30, RZ, RZ, R44 ;  /* 0x000000ffff1e7224 */ /* 0x000fe200078e002c */
[----:B------:R-:W-:Y:S06]  /*03d0*/  @P2 BRA `(.L_x_7) ;  /* 0x0000000000182947 */ /* 0x000fec0003800000 */
[----:B------:R-:W-:-:S14]  /*03e0*/  DSETP.NAN.AND P0, PT, R10, R10, PT ;  /* 0x0000000a0a00722a */ /* 0x000fdc0003f08000 */
[----:B------:R-:W-:Y:S01]  /*03f0*/  @P0 DADD R4, R10, 2 ;  /* 0x400000000a040429 */ /* 0x000fe20000000000 */
[----:B------:R-:W-:Y:S10]  /*0400*/  @P0 BRA `(.L_x_7) ;  /* 0x00000000000c0947 */ /* 0x000ff40003800000 */
[----:B------:R-:W-:-:S14]  /*0410*/  DSETP.NEU.AND P0, PT, |R10|, +INF , PT ;  /* 0x7ff000000a00742a */ /* 0x000fdc0003f0d200 */
[----:B------:R-:W-:Y:S02]  /*0420*/  @!P0 IMAD.MOV.U32 R4, RZ, RZ, 0x0 ;  /* 0x00000000ff048424 */ /* 0x000fe400078e00ff */
[----:B------:R-:W-:-:S07]  /*0430*/  @!P0 IMAD.MOV.U32 R5, RZ, RZ, 0x7ff00000 ;  /* 0x7ff00000ff058424 */ /* 0x000fce00078e00ff */
.L_x_7:
[----:B------:R-:W-:Y:S05]  /*0440*/  BSYNC.RECONVERGENT B0 ;  /* 0x0000000000007941 */ /* 0x000fea0003800200 */
.L_x_6:
[----:B------:R-:W-:Y:S01]  /*0450*/  BSSY.RECONVERGENT B0, `(.L_x_8) ;  /* 0x0000004000007945 */ /* 0x000fe20003800200 */
[----:B------:R-:W-:Y:S01]  /*0460*/  IMAD.MOV.U32 R43, RZ, RZ, 0x40000000 ;  /* 0x40000000ff2b7424 */ /* 0x000fe200078e00ff */
[----:B------:R-:W-:-:S07]  /*0470*/  MOV R0, 0x490 ;  /* 0x0000049000007802 */ /* 0x000fce0000000f00 */
[----:B------:R-:W-:Y:S05]  /*0480*/  CALL.REL.NOINC `($_Z13pointRoutinueP8MatPointPcjjjP6DDPairS3_$__internal_accurate_pow) ;  /* 0x0000003800207944 */ /* 0x000fea0003c00000 */
[----:B------:R-:W-:Y:S05]  /*0490*/  BSYNC.RECONVERGENT B0 ;  /* 0x0000000000007941 */ /* 0x000fea0003800200 */
.L_x_8:
[C---:B------:R-:W-:Y:S01]  /*04a0*/  DADD R6, R14.reuse, 2 ;  /* 0x400000000e067429 */ /* 0x040fe20000000000 */
[----:B------:R-:W-:Y:S01]  /*04b0*/  BSSY.RECONVERGENT B0, `(.L_x_9) ;  /* 0x0000011000007945 */ /* 0x000fe20003800200 */
[----:B------:R-:W-:Y:S02]  /*04c0*/  DSETP.NEU.AND P2, PT, R14, RZ, PT ;  /* 0x000000ff0e00722a */ /* 0x000fe40003f4d000 */
[----:B------:R-:W-:Y:S02]  /*04d0*/  DSETP.NEU.AND P4, PT, R10, 1, PT ;  /* 0x3ff000000a00742a */ /* 0x000fe40003f8d000 */
[----:B------:R-:W-:-:S04]  /*04e0*/  DSETP.NEU.AND P0, PT, R14, 1, PT ;  /* 0x3ff000000e00742a */ /* 0x000fc80003f0d000 */
[----:B------:R-:W-:Y:S02]  /*04f0*/  LOP3.LUT R6, R7, 0x7ff00000, RZ, 0xc0, !PT ;  /* 0x7ff0000007067812 */ /* 0x000fe400078ec0ff */
[----:B------:R-:W-:Y:S02]  /*0500*/  FSEL R7, R31, RZ, P2 ;  /* 0x000000ff1f077208 */ /* 0x000fe40001000000 */
[----:B------:R-:W-:Y:S02]  /*0510*/  ISETP.NE.AND P3, PT, R6, 0x7ff00000, PT ;  /* 0x7ff000000600780c */ /* 0x000fe40003f65270 */
[----:B------:R-:W-:Y:S02]  /*0520*/  FSEL R6, R2, RZ, P2 ;  /* 0x000000ff02067208 */ /* 0x000fe40001000000 */
[----:B------:R-:W-:Y:S02]  /*0530*/  FSEL R4, R4, RZ, P4 ;  /* 0x000000ff04047208 */ /* 0x000fe40002000000 */
[----:B------:R-:W-:-:S07]  /*0540*/  FSEL R5, R5, 1.875, P4 ;  /* 0x3ff0000005057808 */ /* 0x000fce0002000000 */
[----:B------:R-:W-:Y:S05]  /*0550*/  @P3 BRA `(.L_x_10) ;  /* 0x0000000000183947 */ /* 0x000fea0003800000 */
[----:B------:R-:W-:-:S14]  /*0560*/  DSETP.NAN.AND P2, PT, R14, R14, PT ;  /* 0x0000000e0e00722a */ /* 0x000fdc0003f48000 */
[----:B------:R-:W-:Y:S01]  /*0570*/  @P2 DADD R6, R14, 2 ;  /* 0x400000000e062429 */ /* 0x000fe20000000000 */
[----:B------:R-:W-:Y:S10]  /*0580*/  @P2 BRA `(.L_x_10) ;  /* 0x00000000000c2947 */ /* 0x000ff40003800000 */
[----:B------:R-:W-:-:S14]  /*0590*/  DSETP.NEU.AND P2, PT, |R14|, +INF , PT ;  /* 0x7ff000000e00742a */ /* 0x000fdc0003f4d200 */
[----:B------:R-:W-:Y:S01]  /*05a0*/  @!P2 MOV R6, 0x0 ;  /* 0x000000000006a802 */ /* 0x000fe20000000f00 */
[----:B------:R-:W-:-:S07]  /*05b0*/  @!P2 IMAD.MOV.U32 R7, RZ, RZ, 0x7ff00000 ;  /* 0x7ff00000ff07a424 */ /* 0x000fce00078e00ff */
.L_x_10:
[----:B------:R-:W-:Y:S05]  /*05c0*/  BSYNC.RECONVERGENT B0 ;  /* 0x0000000000007941 */ /* 0x000fea0003800200 */
.L_x_9:
[----:B------:R-:W-:Y:S01]  /*05d0*/  FSEL R6, R6, RZ, P0 ;  /* 0x000000ff06067208 */ /* 0x000fe20000000000 */
[----:B------:R-:W-:Y:S01]  /*05e0*/  IMAD.MOV.U32 R26, RZ, RZ, 0x0 ;  /* 0x00000000ff1a7424 */ /* 0x000fe200078e00ff */
[----:B------:R-:W-:Y:S01]  /*05f0*/  FSEL R7, R7, 1.875, P0 ;  /* 0x3ff0000007077808 */ /* 0x000fe20000000000 */
[----:B------:R-:W-:Y:S01]  /*0600*/  IMAD.MOV.U32 R27, RZ, RZ, 0x3fd80000 ;  /* 0x3fd80000ff1b7424 */ /* 0x000fe200078e00ff */
[----:B------:R-:W-:Y:S04]  /*0610*/  BSSY.RECONVERGENT B0, `(.L_x_11) ;  /* 0x0000012000007945 */ /* 0x000fe80003800200 */
[----:B------:R-:W-:-:S06]  /*0620*/  DADD R4, R4, R6 ;  /* 0x0000000004047229 */ /* 0x000fcc0000000006 */
[----:B------:R-:W0:Y:S04]  /*0630*/  MUFU.RSQ64H R7, R5 ;  /* 0x0000000500077308 */ /* 0x000e280000001c00 */
[----:B------:R-:W-:-:S05]  /*0640*/  VIADD R6, R5, 0xfcb00000 ;  /* 0xfcb0000005067836 */ /* 0x000fca0000000000 */
[----:B------:R-:W-:Y:S01]  /*0650*/  ISETP.GE.U32.AND P0, PT, R6, 0x7ca00000, PT ;  /* 0x7ca000000600780c */ /* 0x000fe20003f06070 */
[----:B0-----:R-:W-:-:S08]  /*0660*/  DMUL R12, R6, R6 ;  /* 0x00000006060c7228 */ /* 0x001fd00000000000 */
[----:B------:R-:W-:-:S08]  /*0670*/  DFMA R12, R4, -R12, 1 ;  /* 0x3ff00000040c742b */ /* 0x000fd0000000080c */
[----:B------:R-:W-:Y:S02]  /*0680*/  DFMA R26, R12, R26, 0.5 ;  /* 0x3fe000000c1a742b */ /* 0x000fe4000000001a */
[----:B------:R-:W-:-:S08]  /*0690*/  DMUL R12, R6, R12 ;  /* 0x0000000c060c7228 */ /* 0x000fd00000000000 */
[----:B------:R-:W-:-:S08]  /*06a0*/  DFMA R28, R26, R12, R6 ;  /* 0x0000000c1a1c722b */ /* 0x000fd00000000006 */
[----:B------:R-:W-:Y:S02]  /*06b0*/  DMUL R30, R4, R28 ;  /* 0x0000001c041e7228 */ /* 0x000fe40000000000 */
[----:B------:R-:W-:Y:S01]  /*06c0*/  IADD3 R27, PT, PT, R29, -0x100000, RZ ;  /* 0xfff000001d1b7810 */ /* 0x000fe20007ffe0ff */
[----:B------:R-:W-:-:S05]  /*06d0*/  IMAD.MOV.U32 R26, RZ, RZ, R28 ;  /* 0x000000ffff1a7224 */ /* 0x000fca00078e001c */
[----:B------:R-:W-:-:S08]  /*06e0*/  DFMA R32, R30, -R30, R4 ;  /* 0x8000001e1e20722b */ /* 0x000fd00000000004 */
[----:B------:R-:W-:Y:S01]  /*06f0*/  DFMA R12, R32, R26, R30 ;  /* 0x0000001a200c722b */ /* 0x000fe2000000001e */
[----:B------:R-:W-:Y:S10]  /*0700*/  @!P0 BRA `(.L_x_12) ;  /* 0x0000000000088947 */ /* 0x000ff40003800000 */
[----:B------:R-:W-:-:S07]  /*0710*/  MOV R0, 0x730 ;  /* 0x0000073000007802 */ /* 0x000fce0000000f00 */
[----:B------:R-:W-:Y:S05]  /*0720*/  CALL.REL.NOINC `($__internal_1_$__cuda_sm20_dsqrt_rn_f64_mediumpath_v1) ;  /* 0x0000003000bc7944 */ /* 0x000fea0003c00000 */
.L_x_12:
[----:B------:R-:W-:Y:S05]  /*0730*/  BSYNC.RECONVERGENT B0 ;  /* 0x0000000000007941 */ /* 0x000fea0003800200 */
.L_x_11:
[----:B------:R0:W5:Y:S01]  /*0740*/  LDG.E.64 R6, desc[UR6][R20.64+0x20] ;  /* 0x0000200614067981 */ /* 0x000162000c1e1b00 */
[----:B------:R-:W-:Y:S01]  /*0750*/  DADD R44, -RZ, |R12| ;  /* 0x00000000ff2c7229 */ /* 0x000fe2000000050c */
[----:B------:R-:W-:Y:S01]  /*0760*/  BSSY.RECONVERGENT B0, `(.L_x_13) ;  /* 0x0000005000007945 */ /* 0x000fe20003800200 */
[----:B------:R-:W-:Y:S01]  /*0770*/  IMAD.MOV.U32 R43, RZ, RZ, 0x40080000 ;  /* 0x40080000ff2b7424 */ /* 0x000fe200078e00ff */
[----:B------:R-:W-:-:S07]  /*0780*/  MOV R0, 0x7b0 ;  /* 0x000007b000007802 */ /* 0x000fce0000000f00 */
[----:B0-----:R-:W-:-:S07]  /*0790*/  IMAD.MOV.U32 R30, RZ, RZ, R44 ;  /* 0x000000ffff1e7224 */ /* 0x001fce00078e002c */
[----:B-----5:R-:W-:Y:S05]  /*07a0*/  CALL.REL.NOINC `($_Z13pointRoutinueP8MatPointPcjjjP6DDPairS3_$__internal_accurate_pow) ;  /* 0x0000003400587944 */ /* 0x020fea0003c00000 */
[----:B------:R-:W-:Y:S05]  /*07b0*/  BSYNC.RECONVERGENT B0 ;  /* 0x0000000000007941 */ /* 0x000fea0003800200 */
.L_x_13:
[----:B------:R-:W-:Y:S01]  /*07c0*/  DADD R26, R12, 3 ;  /* 0x400800000c1a7429 */ /* 0x000fe20000000000 */
[----:B------:R-:W-:Y:S01]  /*07d0*/  IMAD.MOV.U32 R30, RZ, RZ, R2 ;  /* 0x000000ffff1e7224 */ /* 0x000fe200078e0002 */
[----:B------:R-:W-:Y:S01]  /*07e0*/  ISETP.GE.AND P0, PT, R13, RZ, PT ;  /* 0x000000ff0d00720c */ /* 0x000fe20003f06270 */
[----:B------:R-:W-:Y:S01]  /*07f0*/  DSETP.NEU.AND P3, PT, R4, RZ, PT ;  /* 0x000000ff0400722a */ /* 0x000fe20003f6d000 */
[----:B------:R-:W-:Y:S01]  /*0800*/  BSSY.RECONVERGENT B0, `(.L_x_14) ;  /* 0x0000011000007945 */ /* 0x000fe20003800200 */
[----:B------:R-:W-:Y:S02]  /*0810*/  DSETP.NEU.AND P2, PT, R12, 1, PT ;  /* 0x3ff000000c00742a */ /* 0x000fe40003f4d000 */
[----:B------:R-:W-:-:S03]  /*0820*/  DADD R28, -RZ, -R30 ;  /* 0x00000000ff1c7229 */ /* 0x000fc6000000091e */
[----:B------:R-:W-:-:S04]  /*0830*/  LOP3.LUT R26, R27, 0x7ff00000, RZ, 0xc0, !PT ;  /* 0x7ff000001b1a7812 */ /* 0x000fc800078ec0ff */
[----:B------:R-:W-:-:S03]  /*0840*/  ISETP.NE.AND P4, PT, R26, 0x7ff00000, PT ;  /* 0x7ff000001a00780c */ /* 0x000fc60003f85270 */
[----:B------:R-:W-:Y:S02]  /*0850*/  FSEL R2, R28, R2, !P0 ;  /* 0x000000021c027208 */ /* 0x000fe40004000000 */
[----:B------:R-:W-:Y:S02]  /*0860*/  FSEL R29, R29, R31, !P0 ;  /* 0x0000001f1d1d7208 */ /* 0x000fe40004000000 */
[----:B------:R-:W-:Y:S02]  /*0870*/  FSEL R26, R2, RZ, P3 ;  /* 0x000000ff021a7208 */ /* 0x000fe40001800000 */
[----:B------:R-:W-:-:S04]  /*0880*/  FSEL R27, R13, R29, !P3 ;  /* 0x0000001d0d1b7208 */ /* 0x000fc80005800000 */
[----:B------:R-:W-:Y:S05]  /*0890*/  @P4 BRA `(.L_x_15) ;  /* 0x00000000001c4947 */ /* 0x000fea0003800000 */
[----:B------:R-:W-:-:S14]  /*08a0*/  DSETP.GE.AND P3, PT, R4, RZ, PT ;  /* 0x000000ff0400722a */ /* 0x000fdc0003f66000 */
[----:B------:R-:W-:Y:S01]  /*08b0*/  @!P3 DADD R26, R12, 3 ;  /* 0x400800000c1ab429 */ /* 0x000fe20000000000 */
[----:B------:R-:W-:Y:S10]  /*08c0*/  @!P3 BRA `(.L_x_15) ;  /* 0x000000000010b947 */ /* 0x000ff40003800000 */
[----:B------:R-:W-:-:S14]  /*08d0*/  DSETP.NEU.AND P3, PT, |R12|, +INF , PT ;  /* 0x7ff000000c00742a */ /* 0x000fdc0003f6d200 */
[----:B------:R-:W-:Y:S01]  /*08e0*/  @!P3 MOV R0, 0xfff00000 ;  /* 0xfff000000000b802 */ /* 0x000fe20000000f00 */
[----:B------:R-:W-:-:S03]  /*08f0*/  @!P3 IMAD.MOV.U32 R26, RZ, RZ, RZ ;  /* 0x000000ffff1ab224 */ /* 0x000fc600078e00ff */
[----:B------:R-:W-:-:S07]  /*0900*/  @!P3 SEL R27, R0, 0x7ff00000, !P0 ;  /* 0x7ff00000001bb807 */ /* 0x000fce0004000000 */
.L_x_15:
[----:B------:R-:W-:Y:S05]  /*0910*/  BSYNC.RECONVERGENT B0 ;  /* 0x0000000000007941 */ /* 0x000fea0003800200 */
.L_x_14:
[----:B------:R-:W-:Y:S01]  /*0920*/  FSEL R5, R27, 1.875, P2 ;  /* 0x3ff000001b057808 */ /* 0x000fe20001000000 */
[----:B------:R-:W-:Y:S01]  /*0930*/  IMAD.MOV.U32 R12, RZ, RZ, 0x1 ;  /* 0x00000001ff0c7424 */ /* 0x000fe200078e00ff */
[----:B------:R-:W-:Y:S01]  /*0940*/  FSEL R4, R26, RZ, P2 ;  /* 0x000000ff1a047208 */ /* 0x000fe20001000000 */
[----:B------:R-:W-:Y:S01]  /*0950*/  DMUL R28, R10, R6 ;  /* 0x000000060a1c7228 */ /* 0x000fe20000000000 */
[----:B------:R-:W0:Y:S01]  /*0960*/  MUFU.RCP64H R13, R5 ;  /* 0x00000005000d7308 */ /* 0x000e220000001800 */
[----:B------:R-:W-:Y:S08]  /*0970*/  BSSY.RECONVERGENT B3, `(.L_x_16) ;  /* 0x0000014000037945 */ /* 0x000ff00003800200 */
[----:B------:R-:W-:Y:S01]  /*0980*/  FSETP.GEU.AND P2, PT, |R29|, 6.5827683646048100446e-37, PT ;  /* 0x036000001d00780b */ /* 0x000fe20003f4e200 */
[----:B0-----:R-:W-:-:S08]  /*0990*/  DFMA R26, -R4, R12, 1 ;  /* 0x3ff00000041a742b */ /* 0x001fd0000000010c */
[----:B------:R-:W-:-:S08]  /*09a0*/  DFMA R26, R26, R26, R26 ;  /* 0x0000001a1a1a722b */ /* 0x000fd0000000001a */
[----:B------:R-:W-:-:S08]  /*09b0*/  DFMA R26, R12, R26, R12 ;  /* 0x0000001a0c1a722b */ /* 0x000fd0000000000c */
[----:B------:R-:W-:-:S08]  /*09c0*/  DFMA R12, -R4, R26, 1 ;  /* 0x3ff00000040c742b */ /* 0x000fd0000000011a */
[----:B------:R-:W-:-:S08]  /*09d0*/  DFMA R12, R26, R12, R26 ;  /* 0x0000000c1a0c722b */ /* 0x000fd0000000001a */
[----:B------:R-:W-:-:S08]  /*09e0*/  DMUL R10, R28, R12 ;  /* 0x0000000c1c0a7228 */ /* 0x000fd00000000000 */
[----:B------:R-:W-:-:S08]  /*09f0*/  DFMA R26, -R4, R10, R28 ;  /* 0x0000000a041a722b */ /* 0x000fd0000000011c */
[----:B------:R-:W-:-:S10]  /*0a00*/  DFMA R10, R12, R26, R10 ;  /* 0x0000001a0c0a722b */ /* 0x000fd4000000000a */
[----:B------:R-:W-:-:S05]  /*0a10*/  FFMA R0, RZ, R5, R11 ;  /* 0x00000005ff007223 */ /* 0x000fca000000000b */
[----:B------:R-:W-:-:S13]  /*0a20*/  FSETP.GT.AND P0, PT, |R0|, 1.469367938527859385e-39, PT ;  /* 0x001000000000780b */ /* 0x000fda0003f04200 */
[----:B------:R-:W-:Y:S05]  /*0a30*/  @P0 BRA P2, `(.L_x_17) ;  /* 0x00000000001c0947 */ /* 0x000fea0001000000 */
[----:B------:R-:W-:Y:S01]  /*0a40*/  IMAD.MOV.U32 R0, RZ, RZ, R28 ;  /* 0x000000ffff007224 */ /* 0x000fe200078e001c */
[----:B------:R-:W-:Y:S01]  /*0a50*/  MOV R28, R4 ;  /* 0x00000004001c7202 */ /* 0x000fe20000000f00 */
[----:B------:R-:W-:Y:S01]  /*0a60*/  IMAD.MOV.U32 R11, RZ, RZ, R29 ;  /* 0x000000ffff0b7224 */ /* 0x000fe200078e001d */
[----:B------:R-:W-:Y:S01]  /*0a70*/  MOV R10, 0xaa0 ;  /* 0x00000aa0000a7802 */ /* 0x000fe20000000f00 */
[----:B------:R-:W-:-:S07]  /*0a80*/  IMAD.MOV.U32 R29, RZ, RZ, R5 ;  /* 0x000000ffff1d7224 */ /* 0x000fce00078e0005 */
[----:B------:R-:W-:Y:S05]  /*0a90*/  CALL.REL.NOINC `($__internal_0_$__cuda_sm20_div_rn_f64_full) ;  /* 0x0000002800507944 */ /* 0x000fea0003c00000 */
[----:B------:R-:W-:-:S07]  /*0aa0*/  IMAD.MOV.U32 R10, RZ, RZ, R0 ;  /* 0x000000ffff0a7224 */ /* 0x000fce00078e0000 */
.L_x_17:
[----:B------:R-:W-:Y:S05]  /*0ab0*/  BSYNC.RECONVERGENT B3 ;  /* 0x0000000000037941 */ /* 0x000fea0003800200 */
.L_x_16:
[----:B------:R-:W0:Y:S01]  /*0ac0*/  MUFU.RCP64H R13, R5 ;  /* 0x00000005000d7308 */ /* 0x000e220000001800 */
[----:B------:R-:W-:Y:S01]  /*0ad0*/  IMAD.MOV.U32 R12, RZ, RZ, 0x1 ;  /* 0x00000001ff0c7424 */ /* 0x000fe200078e00ff */
[----:B------:R-:W-:Y:S01]  /*0ae0*/  DMUL R14, R14, R6 ;  /* 0x000000060e0e7228 */ /* 0x000fe20000000000 */
[----:B------:R-:W-:Y:S01]  /*0af0*/  BSSY.RECONVERGENT B3, `(.L_x_18) ;  /* 0x0000016000037945 */ /* 0x000fe20003800200 */
[----:B------:R-:W-:-:S08]  /*0b00*/  DADD R22, R22, R10 ;  /* 0x0000000016167229 */ /* 0x000fd0000000000a */
        /* <DEDUP_REMOVED lines=18> */
[----:B------:R-:W-:Y:S02]  /*0c30*/  IMAD.MOV.U32 R6, RZ, RZ, R0 ;  /* 0x000000ffff067224 */ /* 0x000fe400078e0000 */
[----:B------:R-:W-:-:S07]  /*0c40*/  IMAD.MOV.U32 R7, RZ, RZ, R11 ;  /* 0x000000ffff077224 */ /* 0x000fce00078e000b */
.L_x_19:
[----:B------:R-:W-:Y:S05]  /*0c50*/  BSYNC.RECONVERGENT B3 ;  /* 0x0000000000037941 */ /* 0x000fea0003800200 */
.L_x_18:
[----:B------:R-:W-:-:S11]  /*0c60*/  DADD R24, R24, R6 ;  /* 0x0000000018187229 */ /* 0x000fd60000000006 */
.L_x_4:
[----:B0-----:R-:W-:Y:S05]  /*0c70*/  BSYNC.RECONVERGENT B1 ;  /* 0x0000000000017941 */ /* 0x001fea0003800200 */
.L_x_3:
[----:B------:R-:W-:Y:S02]  /*0c80*/  IADD3 R20, P0, PT, R20, 0x28, RZ ;  /* 0x0000002814147810 */ /* 0x000fe40007f1e0ff */
[----:B------:R-:W-:-:S03]  /*0c90*/  IADD3 R3, PT, PT, R3, 0x1, RZ ;  /* 0x0000000103037810 */ /* 0x000fc60007ffe0ff */
[----:B------:R-:W-:Y:S01]  /*0ca0*/  IMAD.X R21, RZ, RZ, R21, P0 ;  /* 0x000000ffff157224 */ /* 0x000fe200000e0615 */
[----:B------:R-:W-:Y:S07]  /*0cb0*/  @P1 BRA `(.L_x_20) ;  /* 0xfffffff400541947 */ /* 0x000fee000383ffff */
[----:B------:R-:W2:Y:S01]  /*0cc0*/  LDG.E.64 R2, desc[UR6][R18.64+0x20] ;  /* 0x0000200612027981 */ /* 0x000ea2000c1e1b00 */
[----:B------:R-:W0:Y:S01]  /*0cd0*/  LDC.64 R4, c[0x0][0x3a8] ;  /* 0x0000ea00ff047b82 */ /* 0x000e220000000a00 */
[----:B------:R-:W-:Y:S01]  /*0ce0*/  UMOV UR8, 0xf4deae16 ;  /* 0xf4deae1600087882 */ /* 0x000fe20000000000 */
[----:B------:R-:W-:Y:S01]  /*0cf0*/  UMOV UR9, 0x3dd25868 ;  /* 0x3dd2586800097882 */ /* 0x000fe20000000000 */
[----:B0-----:R-:W-:Y:S01]  /*0d00*/  IMAD.WIDE.U32 R4, R16, 0x10, R4 ;  /* 0x0000001010047825 */ /* 0x001fe200078e0004 */
[----:B--2---:R-:W-:-:S08]  /*0d10*/  DMUL R2, R2, UR8 ;  /* 0x0000000802027c28 */ /* 0x004fd00008000000 */
[----:B------:R-:W-:-:S07]  /*0d20*/  DMUL R2, R22, R2 ;  /* 0x0000000216027228 */ /* 0x000fce0000000000 */
[----:B------:R1:W-:Y:S04]  /*0d30*/  STG.E.64 desc[UR6][R4.64], R2 ;  /* 0x0000000204007986 */ /* 0x0003e8000c101b06 */
[----:B------:R-:W2:Y:S01]  /*0d40*/  LDG.E.64 R6, desc[UR6][R18.64+0x20] ;  /* 0x0000200612067981 */ /* 0x000ea2000c1e1b00 */
[----:B------:R-:W-:-:S05]  /*0d50*/  VIADD R16, R16, 0x1 ;  /* 0x0000000110107836 */ /* 0x000fca0000000000 */
[----:B------:R-:W-:Y:S01]  /*0d60*/  ISETP.NE.AND P0, PT, R16, R9, PT ;  /* 0x000000091000720c */ /* 0x000fe20003f05270 */
[----:B--2---:R-:W-:-:S08]  /*0d70*/  DMUL R6, R6, UR8 ;  /* 0x0000000806067c28 */ /* 0x004fd00008000000 */
[----:B------:R-:W-:-:S07]  /*0d80*/  DMUL R6, R24, R6 ;  /* 0x0000000618067228 */ /* 0x000fce0000000000 */
[----:B------:R1:W-:Y:S01]  /*0d90*/  STG.E.64 desc[UR6][R4.64+0x8], R6 ;  /* 0x0000080604007986 */ /* 0x0003e2000c101b06 */
[----:B------:R-:W-:Y:S05]  /*0da0*/  @P0 BRA `(.L_x_21) ;  /* 0xfffffff000ec0947 */ /* 0x000fea000383ffff */
[----:B------:R-:W-:Y:S05]  /*0db0*/  BRA `(.L_x_1) ;  /* 0x0000000000b87947 */ /* 0x000fea0003800000 */
.L_x_2:
[----:B------:R-:W-:-:S05]  /*0dc0*/  LOP3.LUT R0, RZ, R8, RZ, 0x33, !PT ;  /* 0x00000008ff007212 */ /* 0x000fca00078e33ff */
[----:B------:R-:W-:-:S05]  /*0dd0*/  IMAD.IADD R0, R9, 0x1, R0 ;  /* 0x0000000109007824 */ /* 0x000fca00078e0200 */
[----:B------:R-:W-:-:S13]  /*0de0*/  ISETP.GE.U32.AND P0, PT, R0, 0x3, PT ;  /* 0x000000030000780c */ /* 0x000fda0003f06070 */
[----:B------:R-:W-:Y:S05]  /*0df0*/  @!P0 BRA `(.L_x_1) ;  /* 0x0000000000a88947 */ /* 0x000fea0003800000 */
[----:B------:R-:W1:Y:S01]  /*0e00*/  LDC.64 R2, c[0x0][0x380] ;  /* 0x0000e000ff027b82 */ /* 0x000e620000000a00 */
[----:B------:R-:W-:-:S07]  /*0e10*/  IMAD.MOV.U32 R11, RZ, RZ, R8 ;  /* 0x000000ffff0b7224 */ /* 0x000fce00078e0008 */
[----:B------:R-:W2:Y:S02]  /*0e20*/  LDC.64 R4, c[0x0][0x3a8] ;  /* 0x0000ea00ff047b82 */ /* 0x000ea40000000a00 */
.L_x_22:
[----:B-1----:R-:W-:-:S05]  /*0e30*/  IMAD.WIDE.U32 R6, R11, 0x28, R2 ;  /* 0x000000280b067825 */ /* 0x002fca00078e0002 */
[----:B0---4-:R-:W3:Y:S01]  /*0e40*/  LDG.E.64 R12, desc[UR6][R6.64+0x20] ;  /* 0x00002006060c7981 */ /* 0x011ee2000c1e1b00 */
[----:B------:R-:W-:Y:S01]  /*0e50*/  UMOV UR8, 0xf4deae16 ;  /* 0xf4deae1600087882 */ /* 0x000fe20000000000 */
[----:B------:R-:W-:Y:S02]  /*0e60*/  UMOV UR9, 0x3dd25868 ;  /* 0x3dd2586800097882 */ /* 0x000fe40000000000 */
[----:B---3--:R-:W-:-:S08]  /*0e70*/  DMUL R12, R12, UR8 ;  /* 0x000000080c0c7c28 */ /* 0x008fd00008000000 */
[----:B------:R-:W-:Y:S01]  /*0e80*/  DMUL R14, RZ, R12 ;  /* 0x0000000cff0e7228 */ /* 0x000fe20000000000 */
[----:B--2---:R-:W-:-:S06]  /*0e90*/  IMAD.WIDE.U32 R12, R11, 0x10, R4 ;  /* 0x000000100b0c7825 */ /* 0x004fcc00078e0004 */
[----:B------:R0:W-:Y:S04]  /*0ea0*/  STG.E.64 desc[UR6][R12.64], R14 ;  /* 0x0000000e0c007986 */ /* 0x0001e8000c101b06 */
[----:B------:R-:W2:Y:S02]  /*0eb0*/  LDG.E.64 R16, desc[UR6][R6.64+0x20] ;  /* 0x0000200606107981 */ /* 0x000ea4000c1e1b00 */
[----:B--2---:R-:W-:-:S08]  /*0ec0*/  DMUL R16, R16, UR8 ;  /* 0x0000000810107c28 */ /* 0x004fd00008000000 */
[----:B------:R-:W-:-:S07]  /*0ed0*/  DMUL R16, RZ, R16 ;  /* 0x00000010ff107228 */ /* 0x000fce0000000000 */
[----:B------:R1:W-:Y:S04]  /*0ee0*/  STG.E.64 desc[UR6][R12.64+0x8], R16 ;  /* 0x000008100c007986 */ /* 0x0003e8000c101b06 */
[----:B------:R-:W2:Y:S02]  /*0ef0*/  LDG.E.64 R18, desc[UR6][R6.64+0x48] ;  /* 0x0000480606127981 */ /* 0x000ea4000c1e1b00 */
[----:B--2---:R-:W-:-:S08]  /*0f00*/  DMUL R18, R18, UR8 ;  /* 0x0000000812127c28 */ /* 0x004fd00008000000 */
[----:B------:R-:W-:-:S07]  /*0f10*/  DMUL R18, RZ, R18 ;  /* 0x00000012ff127228 */ /* 0x000fce0000000000 */
[----:B------:R2:W-:Y:S04]  /*0f20*/  STG.E.64 desc[UR6][R12.64+0x10], R18 ;  /* 0x000010120c007986 */ /* 0x0005e8000c101b06 */
[----:B------:R-:W3:Y:S02]  /*0f30*/  LDG.E.64 R20, desc[UR6][R6.64+0x48] ;  /* 0x0000480606147981 */ /* 0x000ee4000c1e1b00 */
[----:B---3--:R-:W-:-:S08]  /*0f40*/  DMUL R20, R20, UR8 ;  /* 0x0000000814147c28 */ /* 0x008fd00008000000 */
[----:B------:R-:W-:-:S07]  /*0f50*/  DMUL R20, RZ, R20 ;  /* 0x00000014ff147228 */ /* 0x000fce0000000000 */
[----:B------:R3:W-:Y:S04]  /*0f60*/  STG.E.64 desc[UR6][R12.64+0x18], R20 ;  /* 0x000018140c007986 */ /* 0x0007e8000c101b06 */
[----:B0-----:R-:W4:Y:S02]  /*0f70*/  LDG.E.64 R14, desc[UR6][R6.64+0x70] ;  /* 0x00007006060e7981 */ /* 0x001f24000c1e1b00 */
[----:B----4-:R-:W-:-:S08]  /*0f80*/  DMUL R14, R14, UR8 ;  /* 0x000000080e0e7c28 */ /* 0x010fd00008000000 */
[----:B------:R-:W-:-:S07]  /*0f90*/  DMUL R14, RZ, R14 ;  /* 0x0000000eff0e7228 */ /* 0x000fce0000000000 */
[----:B------:R4:W-:Y:S04]  /*0fa0*/  STG.E.64 desc[UR6][R12.64+0x20], R14 ;  /* 0x0000200e0c007986 */ /* 0x0009e8000c101b06 */
[----:B-1----:R-:W5:Y:S02]  /*0fb0*/  LDG.E.64 R16, desc[UR6][R6.64+0x70] ;  /* 0x0000700606107981 */ /* 0x002f64000c1e1b00 */
[----:B-----5:R-:W-:-:S08]  /*0fc0*/  DMUL R16, R16, UR8 ;  /* 0x0000000810107c28 */ /* 0x020fd00008000000 */
[----:B------:R-:W-:-:S07]  /*0fd0*/  DMUL R16, RZ, R16 ;  /* 0x00000010ff107228 */ /* 0x000fce0000000000 */
[----:B------:R4:W-:Y:S04]  /*0fe0*/  STG.E.64 desc[UR6][R12.64+0x28], R16 ;  /* 0x000028100c007986 */ /* 0x0009e8000c101b06 */
[----:B--2---:R-:W2:Y:S02]  /*0ff0*/  LDG.E.64 R18, desc[UR6][R6.64+0x98] ;  /* 0x0000980606127981 */ /* 0x004ea4000c1e1b00 */
[----:B--2---:R-:W-:-:S08]  /*1000*/  DMUL R18, R18, UR8 ;  /* 0x0000000812127c28 */ /* 0x004fd00008000000 */
[----:B------:R-:W-:-:S07]  /*1010*/  DMUL R18, RZ, R18 ;  /* 0x00000012ff127228 */ /* 0x000fce0000000000 */
[----:B------:R4:W-:Y:S04]  /*1020*/  STG.E.64 desc[UR6][R12.64+0x30], R18 ;  /* 0x000030120c007986 */ /* 0x0009e8000c101b06 */
[----:B---3--:R-:W2:Y:S01]  /*1030*/  LDG.E.64 R20, desc[UR6][R6.64+0x98] ;  /* 0x0000980606147981 */ /* 0x008ea2000c1e1b00 */
[----:B------:R-:W-:-:S04]  /*1040*/  IADD3 R11, PT, PT, R11, 0x4, RZ ;  /* 0x000000040b0b7810 */ /* 0x000fc80007ffe0ff */
[----:B------:R-:W-:Y:S01]  /*1050*/  ISETP.NE.AND P0, PT, R11, R9, PT ;  /* 0x000000090b00720c */ /* 0x000fe20003f05270 */
[----:B--2---:R-:W-:-:S08]  /*1060*/  DMUL R20, R20, UR8 ;  /* 0x0000000814147c28 */ /* 0x004fd00008000000 */
[----:B------:R-:W-:-:S07]  /*1070*/  DMUL R20, RZ, R20 ;  /* 0x00000014ff147228 */ /* 0x000fce0000000000 */
[----:B------:R4:W-:Y:S01]  /*1080*/  STG.E.64 desc[UR6][R12.64+0x38], R20 ;  /* 0x000038140c007986 */ /* 0x0009e2000c101b06 */
[----:B------:R-:W-:Y:S05]  /*1090*/  @P0 BRA `(.L_x_22) ;  /* 0xfffffffc00640947 */ /* 0x000fea000383ffff */
.L_x_1:
[----:B0-----:R-:W-:Y:S05]  /*10a0*/  BSYNC.RECONVERGENT B2 ;  /* 0x0000000000027941 */ /* 0x001fea0003800200 */
.L_x_0:
[----:B------:R-:W-:Y:S01]  /*10b0*/  BAR.SYNC.DEFER_BLOCKING 0x0 ;  /* 0x0000000000007b1d */ /* 0x000fe20000010000 */
[----:B------:R-:W-:-:S05]  /*10c0*/  ISETP.GT.U32.AND P0, PT, R9, R8, PT ;  /* 0x000000080900720c */ /* 0x000fca0003f04070 */
[----:B------:R-:W-:Y:S08]  /*10d0*/  BSSY.RECONVERGENT B1, `(.L_x_23) ;  /* 0x000022a000017945 */ /* 0x000ff00003800200 */
[----:B------:R-:W-:Y:S05]  /*10e0*/  @!P0 BRA `(.L_x_24) ;  /* 0x0000002000a08947 */ /* 0x000fea0003800000 */
[----:B------:R-:W0:Y:S01]  /*10f0*/  LDC.64 R22, c[0x0][0x380] ;  /* 0x0000e000ff167b82 */ /* 0x000e220000000a00 */
[--C-:B-1----:R-:W-:Y:S01]  /*1100*/  IMAD.IADD R7, R9, 0x1, -R8.reuse ;  /* 0x0000000109077824 */ /* 0x102fe200078e0a08 */
[----:B------:R-:W-:Y:S01]  /*1110*/  BSSY.RECONVERGENT B2, `(.L_x_25) ;  /* 0x00000d3000027945 */ /* 0x000fe20003800200 */
[C---:B------:R-:W-:Y:S02]  /*1120*/  VIADD R6, R8.reuse, 0x3 ;  /* 0x0000000308067836 */ /* 0x040fe40000000000 */
[C---:B------:R-:W-:Y:S01]  /*1130*/  VIADD R5, R8.reuse, 0x2 ;  /* 0x0000000208057836 */ /* 0x040fe20000000000 */
[----:B------:R-:W-:Y:S01]  /*1140*/  LOP3.LUT P0, R7, R7, 0x3, RZ, 0xc0, !PT ;  /* 0x0000000307077812 */ /* 0x000fe2000780c0ff */
[----:B------:R-:W-:Y:S02]  /*1150*/  IMAD.MOV.U32 R4, RZ, RZ, R8 ;  /* 0x000000ffff047224 */ /* 0x000fe400078e0008 */
[----:B0-----:R-:W-:-:S10]  /*1160*/  IMAD.WIDE.U32 R22, R8, 0x28, R22 ;  /* 0x0000002808167825 */ /* 0x001fd400078e0016 */
[----:B------:R-:W-:Y:S05]  /*1170*/  @!P0 BRA `(.L_x_26) ;  /* 0x0000000c00308947 */ /* 0x000fea0003800000 */
[----:B----4-:R-:W2:Y:S01]  /*1180*/  LDG.E.64 R16, desc[UR6][R22.64+0x20] ;  /* 0x0000200616107981 */ /* 0x010ea2000c1e1b00 */
[----:B------:R-:W0:Y:S02]  /*1190*/  LDC.64 R18, c[0x0][0x3a8] ;  /* 0x0000ea00ff127b82 */ /* 0x000e240000000a00 */
[----:B0-----:R-:W-:-:S05]  /*11a0*/  IMAD.WIDE.U32 R18, R8, 0x10, R18 ;  /* 0x0000001008127825 */ /* 0x001fca00078e0012 */
[----:B------:R-:W3:Y:S01]  /*11b0*/  LDG.E.64 R2, desc[UR6][R18.64] ;  /* 0x0000000612027981 */ /* 0x000ee2000c1e1b00 */
[----:B------:R-:W-:Y:S01]  /*11c0*/  MOV R10, 0x1 ;  /* 0x00000001000a7802 */ /* 0x000fe20000000f00 */
[----:B------:R-:W-:Y:S01]  /*11d0*/  BSSY.RECONVERGENT B3, `(.L_x_27) ;  /* 0x0000016000037945 */ /* 0x000fe20003800200 */
[----:B------:R-:W-:Y:S01]  /*11e0*/  VIADD R4, R8, 0x1 ;  /* 0x0000000108047836 */ /* 0x000fe20000000000 */
[----:B--2---:R-:W0:Y:S03]  /*11f0*/  MUFU.RCP64H R11, R17 ;  /* 0x00000011000b7308 */ /* 0x004e260000001800 */
[----:B0-----:R-:W-:-:S08]  /*1200*/  DFMA R12, -R16, R10, 1 ;  /* 0x3ff00000100c742b */ /* 0x001fd0000000010a */
[----:B------:R-:W-:Y:S01]  /*1210*/  DFMA R12, R12, R12, R12 ;  /* 0x0000000c0c0c722b */ /* 0x000fe2000000000c */
[----:B---3--:R-:W-:-:S07]  /*1220*/  FSETP.GEU.AND P1, PT, |R3|, 6.5827683646048100446e-37, PT ;  /* 0x036000000300780b */ /* 0x008fce0003f2e200 */
        /* <DEDUP_REMOVED lines=16> */
.L_x_28:
[----:B------:R-:W-:Y:S05]  /*1330*/  BSYNC.RECONVERGENT B3 ;  /* 0x0000000000037941 */ /* 0x000fea0003800200 */
.L_x_27:
[----:B------:R-:W2:Y:S01]  /*1340*/  LDG.E.64 R14, desc[UR6][R22.64+0x10] ;  /* 0x00001006160e7981 */ /* 0x000ea2000c1e1b00 */
[----:B------:R-:W-:Y:S01]  /*1350*/  UMOV UR8, 0xd2f1a9fc ;  /* 0xd2f1a9fc00087882 */ /* 0x000fe20000000000 */
[----:B------:R-:W-:Y:S02]  /*1360*/  UMOV UR9, 0x3f50624d ;  /* 0x3f50624d00097882 */ /* 0x000fe40000000000 */
[----:B--2---:R-:W-:-:S07]  /*1370*/  DFMA R14, R10, UR8, R14 ;  /* 0x000000080a0e7c2b */ /* 0x004fce000800000e */
[----:B------:R0:W-:Y:S04]  /*1380*/  STG.E.64 desc[UR6][R22.64+0x10], R14 ;  /* 0x0000100e16007986 */ /* 0x0001e8000c101b06 */
[----:B------:R-:W2:Y:S01]  /*1390*/  LDG.E.64 R2, desc[UR6][R18.64+0x8] ;  /* 0x0000080612027981 */ /* 0x000ea2000c1e1b00 */
[----:B------:R-:W1:Y:S01]  /*13a0*/  MUFU.RCP64H R11, R17 ;  /* 0x00000011000b7308 */ /* 0x000e620000001800 */
[----:B------:R-:W-:Y:S01]  /*13b0*/  IMAD.MOV.U32 R10, RZ, RZ, 0x1 ;  /* 0x00000001ff0a7424 */ /* 0x000fe200078e00ff */
[----:B------:R-:W-:Y:S05]  /*13c0*/  BSSY.RECONVERGENT B3, `(.L_x_29) ;  /* 0x0000014000037945 */ /* 0x000fea0003800200 */
[----:B-1----:R-:W-:-:S08]  /*13d0*/  DFMA R12, -R16, R10, 1 ;  /* 0x3ff00000100c742b */ /* 0x002fd0000000010a */
[----:B------:R-:W-:-:S08]  /*13e0*/  DFMA R12, R12, R12, R12 ;  /* 0x0000000c0c0c722b */ /* 0x000fd0000000000c */
[----:B------:R-:W-:-:S08]  /*13f0*/  DFMA R12, R10, R12, R10 ;  /* 0x0000000c0a0c722b */ /* 0x000fd0000000000a */
[----:B------:R-:W-:-:S08]  /*1400*/  DFMA R10, -R16, R12, 1 ;  /* 0x3ff00000100a742b */ /* 0x000fd0000000010c */
[----:B------:R-:W-:-:S08]  /*1410*/  DFMA R20, R12, R10, R12 ;  /* 0x0000000a0c14722b */ /* 0x000fd0000000000c */
[----:B--2---:R-:W-:Y:S01]  /*1420*/  DMUL R10, R20, R2 ;  /* 0x00000002140a7228 */ /* 0x004fe20000000000 */
[----:B------:R-:W-:-:S07]  /*1430*/  FSETP.GEU.AND P1, PT, |R3|, 6.5827683646048100446e-37, PT ;  /* 0x036000000300780b */ /* 0x000fce0003f2e200 */
[----:B------:R-:W-:-:S08]  /*1440*/  DFMA R12, -R16, R10, R2 ;  /* 0x0000000a100c722b */ /* 0x000fd00000000102 */
[----:B------:R-:W-:-:S10]  /*1450*/  DFMA R10, R20, R12, R10 ;  /* 0x0000000c140a722b */ /* 0x000fd4000000000a */
[----:B------:R-:W-:-:S05]  /*1460*/  FFMA R0, RZ, R17, R11 ;  /* 0x00000011ff007223 */ /* 0x000fca000000000b */
[----:B------:R-:W-:-:S13]  /*1470*/  FSETP.GT.AND P0, PT, |R0|, 1.469367938527859385e-39, PT ;  /* 0x001000000000780b */ /* 0x000fda0003f04200 */
[----:B0-----:R-:W-:Y:S05]  /*1480*/  @P0 BRA P1, `(.L_x_30) ;  /* 0x00000000001c0947 */ /* 0x001fea0000800000 */
[----:B------:R-:W-:Y:S01]  /*1490*/  IMAD.MOV.U32 R0, RZ, RZ, R2 ;  /* 0x000000ffff007224 */ /* 0x000fe200078e0002 */
[----:B------:R-:W-:Y:S01]  /*14a0*/  MOV R28, R16 ;  /* 0x00000010001c7202 */ /* 0x000fe20000000f00 */
[----:B------:R-:W-:Y:S01]  /*14b0*/  IMAD.MOV.U32 R11, RZ, RZ, R3 ;  /* 0x000000ffff0b7224 */ /* 0x000fe200078e0003 */
[----:B------:R-:W-:Y:S01]  /*14c0*/  MOV R10, 0x14f0 ;  /* 0x000014f0000a7802 */ /* 0x000fe20000000f00 */
[----:B------:R-:W-:-:S07]  /*14d0*/  IMAD.MOV.U32 R29, RZ, RZ, R17 ;  /* 0x000000ffff1d7224 */ /* 0x000fce00078e0011 */
[----:B------:R-:W-:Y:S05]  /*14e0*/  CALL.REL.NOINC `($__internal_0_$__cuda_sm20_div_rn_f64_full) ;  /* 0x0000001c00bc7944 */ /* 0x000fea0003c00000 */
[----:B------:R-:W-:-:S07]  /*14f0*/  IMAD.MOV.U32 R10, RZ, RZ, R0 ;  /* 0x000000ffff0a7224 */ /* 0x000fce00078e0000 */
.L_x_30:
[----:B------:R-:W-:Y:S05]  /*1500*/  BSYNC.RECONVERGENT B3 ;  /* 0x0000000000037941 */ /* 0x000fea0003800200 */
.L_x_29:
[----:B------:R-:W2:Y:S04]  /*1510*/  LDG.E.64 R2, desc[UR6][R22.64+0x18] ;  /* 0x0000180616027981 */ /* 0x000ea8000c1e1b00 */
[----:B------:R-:W3:Y:S04]  /*1520*/  LDG.E.64 R12, desc[UR6][R22.64] ;  /* 0x00000006160c7981 */ /* 0x000ee8000c1e1b00 */
[----:B------:R-:W4:Y:S01]  /*1530*/  LDG.E.64 R16, desc[UR6][R22.64+0x8] ;  /* 0x0000080616107981 */ /* 0x000f22000c1e1b00 */
[----:B------:R-:W-:Y:S01]  /*1540*/  UMOV UR8, 0xd2f1a9fc ;  /* 0xd2f1a9fc00087882 */ /* 0x000fe20000000000 */
[----:B------:R-:W-:Y:S01]  /*1550*/  UMOV UR9, 0x3f50624d ;  /* 0x3f50624d00097882 */ /* 0x000fe20000000000 */
[----:B------:R-:W-:Y:S01]  /*1560*/  ISETP.NE.AND P0, PT, R7, 0x1, PT ;  /* 0x000000010700780c */ /* 0x000fe20003f05270 */
[----:B--2---:R-:W-:-:S02]  /*1570*/  DFMA R2, R10, UR8, R2 ;  /* 0x000000080a027c2b */ /* 0x004fc40008000002 */
[----:B---3--:R-:W-:-:S05]  /*1580*/  DFMA R12, R14, UR8, R12 ;  /* 0x000000080e0c7c2b */ /* 0x008fca000800000c */
[----:B------:R0:W-:Y:S01]  /*1590*/  STG.E.64 desc[UR6][R22.64+0x18], R2 ;  /* 0x0000180216007986 */ /* 0x0001e2000c101b06 */
[----:B----4-:R-:W-:-:S03]  /*15a0*/  DFMA R16, R2, UR8, R16 ;  /* 0x0000000802107c2b */ /* 0x010fc60008000010 */
[----:B------:R0:W-:Y:S04]  /*15b0*/  STG.E.64 desc[UR6][R22.64], R12 ;  /* 0x0000000c16007986 */ /* 0x0001e8000c101b06 */
[----:B------:R0:W-:Y:S01]  /*15c0*/  STG.E.64 desc[UR6][R22.64+0x8], R16 ;  /* 0x0000081016007986 */ /* 0x0001e2000c101b06 */
[----:B------:R-:W-:Y:S05]  /*15d0*/  @!P0 BRA `(.L_x_26) ;  /* 0x0000000800188947 */ /* 0x000fea0003800000 */
[----:B0-----:R-:W2:Y:S04]  /*15e0*/  LDG.E.64 R16, desc[UR6][R22.64+0x48] ;  /* 0x0000480616107981 */ /* 0x001ea8000c1e1b00 */
[----:B------:R-:W3:Y:S01]  /*15f0*/  LDG.E.64 R2, desc[UR6][R18.64+0x10] ;  /* 0x0000100612027981 */ /* 0x000ee2000c1e1b00 */
[----:B------:R-:W-:Y:S01]  /*1600*/  IMAD.MOV.U32 R10, RZ, RZ, 0x1 ;  /* 0x00000001ff0a7424 */ /* 0x000fe200078e00ff */
[----:B------:R-:W-:Y:S01]  /*1610*/  BSSY.RECONVERGENT B3, `(.L_x_31) ;  /* 0x0000015000037945 */ /* 0x000fe20003800200 */
[----:B--2---:R-:W0:Y:S01]  /*1620*/  MUFU.RCP64H R11, R17 ;  /* 0x00000011000b7308 */ /* 0x004e220000001800 */
[----:B---3--:R-:W-:-:S03]  /*1630*/  FSETP.GEU.AND P1, PT, |R3|, 6.5827683646048100446e-37, PT ;  /* 0x036000000300780b */ /* 0x008fc60003f2e200 */
        /* <DEDUP_REMOVED lines=18> */
.L_x_32:
[----:B------:R-:W-:Y:S05]  /*1760*/  BSYNC.RECONVERGENT B3 ;  /* 0x0000000000037941 */ /* 0x000fea0003800200 */
.L_x_31:
        /* <DEDUP_REMOVED lines=21> */
[----:B------:R-:W-:Y:S01]  /*18c0*/  MOV R0, R2 ;  /* 0x0000000200007202 */ /* 0x000fe20000000f00 */
[----:B------:R-:W-:Y:S01]  /*18d0*/  IMAD.MOV.U32 R11, RZ, RZ, R3 ;  /* 0x000000ffff0b7224 */ /* 0x000fe200078e0003 */
[----:B------:R-:W-:Y:S01]  /*18e0*/  MOV R10, 0x1920 ;  /* 0x00001920000a7802 */ /* 0x000fe20000000f00 */
[----:B------:R-:W-:Y:S02]  /*18f0*/  IMAD.MOV.U32 R28, RZ, RZ, R16 ;  /* 0x000000ffff1c7224 */ /* 0x000fe400078e0010 */
[----:B------:R-:W-:-:S07]  /*1900*/  IMAD.MOV.U32 R29, RZ, RZ, R17 ;  /* 0x000000ffff1d7224 */ /* 0x000fce00078e0011 */
[----:B------:R-:W-:Y:S05]  /*1910*/  CALL.REL.NOINC `($__internal_0_$__cuda_sm20_div_rn_f64_full) ;  /* 0x0000001800b07944 */ /* 0x000fea0003c00000 */
[----:B------:R-:W-:-:S07]  /*1920*/  IMAD.MOV.U32 R10, RZ, RZ, R0 ;  /* 0x000000ffff0a7224 */ /* 0x000fce00078e0000 */
.L_x_34:
[----:B------:R-:W-:Y:S05]  /*1930*/  BSYNC.RECONVERGENT B3 ;  /* 0x0000000000037941 */ /* 0x000fea0003800200 */
.L_x_33:
[----:B------:R-:W2:Y:S04]  /*1940*/  LDG.E.64 R2, desc[UR6][R22.64+0x40] ;  /* 0x0000400616027981 */ /* 0x000ea8000c1e1b00 */
[----:B------:R-:W3:Y:S04]  /*1950*/  LDG.E.64 R12, desc[UR6][R22.64+0x28] ;  /* 0x00002806160c7981 */ /* 0x000ee8000c1e1b00 */
[----:B------:R-:W4:Y:S01]  /*1960*/  LDG.E.64 R16, desc[UR6][R22.64+0x30] ;  /* 0x0000300616107981 */ /* 0x000f22000c1e1b00 */
[----:B------:R-:W-:Y:S01]  /*1970*/  UMOV UR8, 0xd2f1a9fc ;  /* 0xd2f1a9fc00087882 */ /* 0x000fe20000000000 */
[----:B------:R-:W-:Y:S01]  /*1980*/  UMOV UR9, 0x3f50624d ;  /* 0x3f50624d00097882 */ /* 0x000fe20000000000 */
[----:B------:R-:W-:-:S02]  /*1990*/  ISETP.NE.AND P0, PT, R7, 0x2, PT ;  /* 0x000000020700780c */ /* 0x000fc40003f05270 */
[----:B------:R-:W-:Y:S01]  /*19a0*/  MOV R4, R5 ;  /* 0x0000000500047202 */ /* 0x000fe20000000f00 */
[----:B--2---:R-:W-:Y:S02]  /*19b0*/  DFMA R2, R10, UR8, R2 ;  /* 0x000000080a027c2b */ /* 0x004fe40008000002 */
[----:B---3--:R-:W-:-:S05]  /*19c0*/  DFMA R12, R14, UR8, R12 ;  /* 0x000000080e0c7c2b */ /* 0x008fca000800000c */
[----:B------:R1:W-:Y:S01]  /*19d0*/  STG.E.64 desc[UR6][R22.64+0x40], R2 ;  /* 0x0000400216007986 */ /* 0x0003e2000c101b06 */
[----:B----4-:R-:W-:-:S03]  /*19e0*/  DFMA R16, R2, UR8, R16 ;  /* 0x0000000802107c2b */ /* 0x010fc60008000010 */
[----:B------:R1:W-:Y:S04]  /*19f0*/  STG.E.64 desc[UR6][R22.64+0x28], R12 ;  /* 0x0000280c16007986 */ /* 0x0003e8000c101b06 */
[----:B------:R1:W-:Y:S01]  /*1a00*/  STG.E.64 desc[UR6][R22.64+0x30], R16 ;  /* 0x0000301016007986 */ /* 0x0003e2000c101b06 */
[----:B------:R-:W-:Y:S05]  /*1a10*/  @!P0 BRA `(.L_x_26) ;  /* 0x0000000400088947 */ /* 0x000fea0003800000 */
[----:B-1----:R-:W2:Y:S04]  /*1a20*/  LDG.E.64 R16, desc[UR6][R22.64+0x70] ;  /* 0x0000700616107981 */ /* 0x002ea8000c1e1b00 */
        /* <DEDUP_REMOVED lines=23> */
.L_x_36:
[----:B------:R-:W-:Y:S05]  /*1ba0*/  BSYNC.RECONVERGENT B3 ;  /* 0x0000000000037941 */ /* 0x000fea0003800200 */
.L_x_35:
[----:B------:R-:W2:Y:S01]  /*1bb0*/  LDG.E.64 R14, desc[UR6][R22.64+0x60] ;  /* 0x00006006160e7981 */ /* 0x000ea2000c1e1b00 */
[----:B------:R-:W-:Y:S01]  /*1bc0*/  UMOV UR8, 0xd2f1a9fc ;  /* 0xd2f1a9fc00087882 */ /* 0x000fe20000000000 */
[----:B------:R-:W-:Y:S01]  /*1bd0*/  UMOV UR9, 0x3f50624d ;  /* 0x3f50624d00097882 */ /* 0x000fe20000000000 */
[----:B------:R-:W0:Y:S01]  /*1be0*/  MUFU.RCP64H R3, R17 ;  /* 0x0000001100037308 */ /* 0x000e220000001800 */
[----:B------:R-:W-:Y:S01]  /*1bf0*/  IMAD.MOV.U32 R2, RZ, RZ, 0x1 ;  /* 0x00000001ff027424 */ /* 0x000fe200078e00ff */
[----:B--2---:R-:W-:-:S07]  /*1c00*/  DFMA R14, R10, UR8, R14 ;  /* 0x000000080a0e7c2b */ /* 0x004fce000800000e */
[----:B------:R1:W-:Y:S04]  /*1c10*/  STG.E.64 desc[UR6][R22.64+0x60], R14 ;  /* 0x0000600e16007986 */ /* 0x0003e8000c101b06 */
[----:B------:R-:W2:Y:S01]  /*1c20*/  LDG.E.64 R18, desc[UR6][R18.64+0x28] ;  /* 0x0000280612127981 */ /* 0x000ea2000c1e1b00 */
[----:B0-----:R-:W-:Y:S01]  /*1c30*/  DFMA R10, -R16, R2, 1 ;  /* 0x3ff00000100a742b */ /* 0x001fe20000000102 */
[----:B------:R-:W-:Y:S07]  /*1c40*/  BSSY.RECONVERGENT B3, `(.L_x_37) ;  /* 0x0000013000037945 */ /* 0x000fee0003800200 */
        /* <DEDUP_REMOVED lines=10> */
[----:B-1----:R-:W-:Y:S05]  /*1cf0*/  @P0 BRA P1, `(.L_x_38) ;  /* 0x00000000001c0947 */ /* 0x002fea0000800000 */
[----:B------:R-:W-:Y:S01]  /*1d00*/  IMAD.MOV.U32 R0, RZ, RZ, R18 ;  /* 0x000000ffff007224 */ /* 0x000fe200078e0012 */
[----:B------:R-:W-:Y:S01]  /*1d10*/  MOV R28, R16 ;  /* 0x00000010001c7202 */ /* 0x000fe20000000f00 */
[----:B------:R-:W-:Y:S01]  /*1d20*/  IMAD.MOV.U32 R11, RZ, RZ, R19 ;  /* 0x000000ffff0b7224 */ /* 0x000fe200078e0013 */
[----:B------:R-:W-:Y:S01]  /*1d30*/  MOV R10, 0x1d60 ;  /* 0x00001d60000a7802 */ /* 0x000fe20000000f00 */
[----:B------:R-:W-:-:S07]  /*1d40*/  IMAD.MOV.U32 R29, RZ, RZ, R17 ;  /* 0x000000ffff1d7224 */ /* 0x000fce00078e0011 */
[----:B------:R-:W-:Y:S05]  /*1d50*/  CALL.REL.NOINC `($__internal_0_$__cuda_sm20_div_rn_f64_full) ;  /* 0x0000001400a07944 */ /* 0x000fea0003c00000 */
[----:B------:R-:W-:-:S07]  /*1d60*/  IMAD.MOV.U32 R10, RZ, RZ, R0 ;  /* 0x000000ffff0a7224 */ /* 0x000fce00078e0000 */
.L_x_38:
[----:B------:R-:W-:Y:S05]  /*1d70*/  BSYNC.RECONVERGENT B3 ;  /* 0x0000000000037941 */ /* 0x000fea0003800200 */
.L_x_37:
[----:B------:R-:W2:Y:S04]  /*1d80*/  LDG.E.64 R2, desc[UR6][R22.64+0x68] ;  /* 0x0000680616027981 */ /* 0x000ea8000c1e1b00 */
[----:B------:R-:W3:Y:S04]  /*1d90*/  LDG.E.64 R12, desc[UR6][R22.64+0x50] ;  /* 0x00005006160c7981 */ /* 0x000ee8000c1e1b00 */
[----:B------:R-:W4:Y:S01]  /*1da0*/  LDG.E.64 R16, desc[UR6][R22.64+0x58] ;  /* 0x0000580616107981 */ /* 0x000f22000c1e1b00 */
[----:B------:R-:W-:Y:S01]  /*1db0*/  UMOV UR8, 0xd2f1a9fc ;  /* 0xd2f1a9fc00087882 */ /* 0x000fe20000000000 */
[----:B------:R-:W-:Y:S01]  /*1dc0*/  UMOV UR9, 0x3f50624d ;  /* 0x3f50624d00097882 */ /* 0x000fe20000000000 */
[----:B------:R-:W-:Y:S01]  /*1dd0*/  IMAD.MOV.U32 R4, RZ, RZ, R6 ;  /* 0x000000ffff047224 */ /* 0x000fe200078e0006 */
[----:B--2---:R-:W-:-:S02]  /*1de0*/  DFMA R2, R10, UR8, R2 ;  /* 0x000000080a027c2b */ /* 0x004fc40008000002 */
[----:B---3--:R-:W-:-:S05]  /*1df0*/  DFMA R12, R14, UR8, R12 ;  /* 0x000000080e0c7c2b */ /* 0x008fca000800000c */
[----:B------:R2:W-:Y:S01]  /*1e00*/  STG.E.64 desc[UR6][R22.64+0x68], R2 ;  /* 0x0000680216007986 */ /* 0x0005e2000c101b06 */
[----:B----4-:R-:W-:-:S03]  /*1e10*/  DFMA R16, R2, UR8, R16 ;  /* 0x0000000802107c2b */ /* 0x010fc60008000010 */
[----:B------:R2:W-:Y:S04]  /*1e20*/  STG.E.64 desc[UR6][R22.64+0x50], R12 ;  /* 0x0000500c16007986 */ /* 0x0005e8000c101b06 */
[----:B------:R2:W-:Y:S04]  /*1e30*/  STG.E.64 desc[UR6][R22.64+0x58], R16 ;  /* 0x0000581016007986 */ /* 0x0005e8000c101b06 */
.L_x_26:
[----:B------:R-:W-:Y:S05]  /*1e40*/  BSYNC.RECONVERGENT B2 ;  /* 0x0000000000027941 */ /* 0x000fea0003800200 */
.L_x_25:
[----:B------:R-:W-:Y:S01]  /*1e50*/  LOP3.LUT R0, RZ, R8, RZ, 0x33, !PT ;  /* 0x00000008ff007212 */ /* 0x000fe200078e33ff */
[----:B----4-:R-:W3:Y:S01]  /*1e60*/  LDC.64 R20, c[0x0][0x380] ;  /* 0x0000e000ff147b82 */ /* 0x010ee20000000a00 */
[----:B------:R-:W-:Y:S03]  /*1e70*/  BSSY.RECONVERGENT B2, `(.L_x_39) ;  /* 0x000010e000027945 */ /* 0x000fe60003800200 */
[----:B012---:R-:W-:-:S04]  /*1e80*/  IMAD.IADD R3, R9, 0x1, R0 ;  /* 0x0000000109037824 */ /* 0x007fc800078e0200 */
[----:B------:R-:W0:Y:S01]  /*1e90*/  LDC.64 R18, c[0x0][0x3a8] ;  /* 0x0000ea00ff127b82 */ /* 0x000e220000000a00 */
[----:B------:R-:W-:-:S13]  /*1ea0*/  ISETP.GE.U32.AND P0, PT, R3, 0x3, PT ;  /* 0x000000030300780c */ /* 0x000fda0003f06070 */
[----:B------:R-:W-:Y:S05]  /*1eb0*/  @!P0 BRA `(.L_x_40) ;  /* 0x0000001000248947 */ /* 0x000fea0003800000 */
.L_x_57:
[----:B-1-3--:R-:W-:-:S05]  /*1ec0*/  IMAD.WIDE.U32 R16, R4, 0x28, R20 ;  /* 0x0000002804107825 */ /* 0x00afca00078e0014 */
[----:B------:R-:W2:Y:S01]  /*1ed0*/  LDG.E.64 R30, desc[UR6][R16.64+0x20] ;  /* 0x00002006101e7981 */ /* 0x000ea2000c1e1b00 */
[----:B0-----:R-:W-:-:S05]  /*1ee0*/  IMAD.WIDE.U32 R14, R4, 0x10, R18 ;  /* 0x00000010040e7825 */ /* 0x001fca00078e0012 */
[----:B------:R-:W3:Y:S01]  /*1ef0*/  LDG.E.64 R12, desc[UR6][R14.64] ;  /* 0x000000060e0c7981 */ /* 0x000ee2000c1e1b00 */
[----:B------:R-:W-:Y:S01]  /*1f00*/  MOV R10, 0x1 ;  /* 0x00000001000a7802 */ /* 0x000fe20000000f00 */
        /* <DEDUP_REMOVED lines=15> */
[----:B------:R-:W-:Y:S01]  /*2000*/  MOV R10, 0x2050 ;  /* 0x00002050000a7802 */ /* 0x000fe20000000f00 */
[----:B------:R-:W-:Y:S02]  /*2010*/  IMAD.MOV.U32 R11, RZ, RZ, R13 ;  /* 0x000000ffff0b7224 */ /* 0x000fe400078e000d */
[----:B------:R-:W-:Y:S02]  /*2020*/  IMAD.MOV.U32 R28, RZ, RZ, R30 ;  /* 0x000000ffff1c7224 */ /* 0x000fe400078e001e */
[----:B------:R-:W-:-:S07]  /*2030*/  IMAD.MOV.U32 R29, RZ, RZ, R31 ;  /* 0x000000ffff1d7224 */ /* 0x000fce00078e001f */
[----:B------:R-:W-:Y:S05]  /*2040*/  CALL.REL.NOINC `($__internal_0_$__cuda_sm20_div_rn_f64_full) ;  /* 0x0000001000e47944 */ /* 0x000fea0003c00000 */
[----:B------:R-:W-:-:S07]  /*2050*/  MOV R10, R0 ;  /* 0x00000000000a7202 */ /* 0x000fce0000000f00 */
.L_x_42:
[----:B------:R-:W-:Y:S05]  /*2060*/  BSYNC.RECONVERGENT B3 ;  /* 0x0000000000037941 */ /* 0x000fea0003800200 */
.L_x_41:
        /* <DEDUP_REMOVED lines=28> */
.L_x_44:
[----:B------:R-:W-:Y:S05]  /*2230*/  BSYNC.RECONVERGENT B3 ;  /* 0x0000000000037941 */ /* 0x000fea0003800200 */
.L_x_43:
[----:B------:R-:W2:Y:S04]  /*2240*/  LDG.E.64 R12, desc[UR6][R16.64+0x18] ;  /* 0x00001806100c7981 */ /* 0x000ea8000c1e1b00 */
[----:B------:R-:W3:Y:S04]  /*2250*/  LDG.E.64 R26, desc[UR6][R16.64] ;  /* 0x00000006101a7981 */ /* 0x000ee8000c1e1b00 */
[----:B------:R-:W4:Y:S04]  /*2260*/  LDG.E.64 R28, desc[UR6][R16.64+0x8] ;  /* 0x00000806101c7981 */ /* 0x000f28000c1e1b00 */
[----:B------:R-:W5:Y:S01]  /*2270*/  LDG.E.64 R30, desc[UR6][R16.64+0x48] ;  /* 0x00004806101e7981 */ /* 0x000f62000c1e1b00 */
[----:B------:R-:W-:Y:S01]  /*2280*/  UMOV UR8, 0xd2f1a9fc ;  /* 0xd2f1a9fc00087882 */ /* 0x000fe20000000000 */
[----:B------:R-:W-:-:S02]  /*2290*/  UMOV UR9, 0x3f50624d ;  /* 0x3f50624d00097882 */ /* 0x000fc40000000000 */
[----:B--2---:R-:W-:Y:S02]  /*22a0*/  DFMA R10, R10, UR8, R12 ;  /* 0x000000080a0a7c2b */ /* 0x004fe4000800000c */
[----:B---3--:R-:W-:-:S05]  /*22b0*/  DFMA R26, R24, UR8, R26 ;  /* 0x00000008181a7c2b */ /* 0x008fca000800001a */
[----:B------:R-:W-:Y:S01]  /*22c0*/  STG.E.64 desc[UR6][R16.64+0x18], R10 ;  /* 0x0000180a10007986 */ /* 0x000fe2000c101b06 */
[----:B----4-:R-:W-:-:S03]  /*22d0*/  DFMA R28, R10, UR8, R28 ;  /* 0x000000080a1c7c2b */ /* 0x010fc6000800001c */
[----:B------:R0:W-:Y:S04]  /*22e0*/  STG.E.64 desc[UR6][R16.64], R26 ;  /* 0x0000001a10007986 */ /* 0x0001e8000c101b06 */
[----:B------:R1:W-:Y:S04]  /*22f0*/  STG.E.64 desc[UR6][R16.64+0x8], R28 ;  /* 0x0000081c10007986 */ /* 0x0003e8000c101b06 */
[----:B------:R-:W0:Y:S01]  /*2300*/  LDG.E.64 R12, desc[UR6][R14.64+0x10] ;  /* 0x000010060e0c7981 */ /* 0x000e22000c1e1b00 */
[----:B-----5:R-:W2:Y:S01]  /*2310*/  MUFU.RCP64H R25, R31 ;  /* 0x0000001f00197308 */ /* 0x020ea20000001800 */
[----:B------:R-:W-:Y:S01]  /*2320*/  IMAD.MOV.U32 R24, RZ, RZ, 0x1 ;  /* 0x00000001ff187424 */ /* 0x000fe200078e00ff */
[----:B------:R-:W-:Y:S05]  /*2330*/  BSSY.RECONVERGENT B3, `(.L_x_45) ;  /* 0x0000014000037945 */ /* 0x000fea0003800200 */
[----:B--2---:R-:W-:-:S08]  /*2340*/  DFMA R32, -R30, R24, 1 ;  /* 0x3ff000001e20742b */ /* 0x004fd00000000118 */
[----:B------:R-:W-:-:S08]  /*2350*/  DFMA R32, R32, R32, R32 ;  /* 0x000000202020722b */ /* 0x000fd00000000020 */
[----:B------:R-:W-:-:S08]  /*2360*/  DFMA R32, R24, R32, R24 ;  /* 0x000000201820722b */ /* 0x000fd00000000018 */
[----:B------:R-:W-:-:S08]  /*2370*/  DFMA R24, -R30, R32, 1 ;  /* 0x3ff000001e18742b */ /* 0x000fd00000000120 */
[----:B------:R-:W-:-:S08]  /*2380*/  DFMA R24, R32, R24, R32 ;  /* 0x000000182018722b */ /* 0x000fd00000000020 */
[----:B0-----:R-:W-:Y:S01]  /*2390*/  DMUL R26, R12, R24 ;  /* 0x000000180c1a7228 */ /* 0x001fe20000000000 */
        /* <DEDUP_REMOVED lines=13> */
.L_x_46:
[----:B------:R-:W-:Y:S05]  /*2470*/  BSYNC.RECONVERGENT B3 ;  /* 0x0000000000037941 */ /* 0x000fea0003800200 */
.L_x_45:
        /* <DEDUP_REMOVED lines=28> */
.L_x_48:
[----:B------:R-:W-:Y:S05]  /*2640*/  BSYNC.RECONVERGENT B3 ;  /* 0x0000000000037941 */ /* 0x000fea0003800200 */
.L_x_47:
        /* <DEDUP_REMOVED lines=28> */
[----:B------:R-:W-:Y:S01]  /*2810*/  MOV R0, R12 ;  /* 0x0000000c00007202 */ /* 0x000fe20000000f00 */
[----:B------:R-:W-:Y:S01]  /*2820*/  IMAD.MOV.U32 R11, RZ, RZ, R13 ;  /* 0x000000ffff0b7224 */ /* 0x000fe200078e000d */
[----:B------:R-:W-:Y:S01]  /*2830*/  MOV R10, 0x2870 ;  /* 0x00002870000a7802 */ /* 0x000fe20000000f00 */
[----:B------:R-:W-:Y:S02]  /*2840*/  IMAD.MOV.U32 R28, RZ, RZ, R30 ;  /* 0x000000ffff1c7224 */ /* 0x000fe400078e001e */
[----:B------:R-:W-:-:S07]  /*2850*/  IMAD.MOV.U32 R29, RZ, RZ, R31 ;  /* 0x000000ffff1d7224 */ /* 0x000fce00078e001f */
[----:B------:R-:W-:Y:S05]  /*2860*/  CALL.REL.NOINC `($__internal_0_$__cuda_sm20_div_rn_f64_full) ;  /* 0x0000000800dc7944 */ /* 0x000fea0003c00000 */
[----:B------:R-:W-:-:S07]  /*2870*/  IMAD.MOV.U32 R10, RZ, RZ, R0 ;  /* 0x000000ffff0a7224 */ /* 0x000fce00078e0000 */
.L_x_50:
[----:B------:R-:W-:Y:S05]  /*2880*/  BSYNC.RECONVERGENT B3 ;  /* 0x0000000000037941 */ /* 0x000fea0003800200 */
.L_x_49:
[----:B------:R-:W2:Y:S01]  /*2890*/  LDG.E.64 R24, desc[UR6][R16.64+0x60] ;  /* 0x0000600610187981 */ /* 0x000ea2000c1e1b00 */
[----:B------:R-:W-:Y:S01]  /*28a0*/  UMOV UR8, 0xd2f1a9fc ;  /* 0xd2f1a9fc00087882 */ /* 0x000fe20000000000 */
[----:B------:R-:W-:Y:S02]  /*28b0*/  UMOV UR9, 0x3f50624d ;  /* 0x3f50624d00097882 */ /* 0x000fe40000000000 */
[----:B--2---:R-:W-:-:S07]  /*28c0*/  DFMA R24, R10, UR8, R24 ;  /* 0x000000080a187c2b */ /* 0x004fce0008000018 */
[----:B------:R0:W-:Y:S04]  /*28d0*/  STG.E.64 desc[UR6][R16.64+0x60], R24 ;  /* 0x0000601810007986 */ /* 0x0001e8000c101b06 */
[----:B------:R-:W2:Y:S01]  /*28e0*/  LDG.E.64 R12, desc[UR6][R14.64+0x28] ;  /* 0x000028060e0c7981 */ /* 0x000ea2000c1e1b00 */
[----:B------:R-:W1:Y:S01]  /*28f0*/  MUFU.RCP64H R11, R31 ;  /* 0x0000001f000b7308 */ /* 0x000e620000001800 */
[----:B------:R-:W-:Y:S01]  /*2900*/  MOV R10, 0x1 ;  /* 0x00000001000a7802 */ /* 0x000fe20000000f00 */
        /* <DEDUP_REMOVED lines=14> */
[----:B------:R-:W-:Y:S01]  /*29f0*/  MOV R10, 0x2a40 ;  /* 0x00002a40000a7802 */ /* 0x000fe20000000f00 */
[----:B------:R-:W-:Y:S02]  /*2a00*/  IMAD.MOV.U32 R11, RZ, RZ, R13 ;  /* 0x000000ffff0b7224 */ /* 0x000fe400078e000d */
[----:B------:R-:W-:Y:S02]  /*2a10*/  IMAD.MOV.U32 R28, RZ, RZ, R30 ;  /* 0x000000ffff1c7224 */ /* 0x000fe400078e001e */
[----:B------:R-:W-:-:S07]  /*2a20*/  IMAD.MOV.U32 R29, RZ, RZ, R31 ;  /* 0x000000ffff1d7224 */ /* 0x000fce00078e001f */
[----:B------:R-:W-:Y:S05]  /*2a30*/  CALL.REL.NOINC `($__internal_0_$__cuda_sm20_div_rn_f64_full) ;  /* 0x0000000800687944 */ /* 0x000fea0003c00000 */
[----:B------:R-:W-:-:S07]  /*2a40*/  MOV R10, R0 ;  /* 0x00000000000a7202 */ /* 0x000fce0000000f00 */
.L_x_52:
[----:B------:R-:W-:Y:S05]  /*2a50*/  BSYNC.RECONVERGENT B3 ;  /* 0x0000000000037941 */ /* 0x000fea0003800200 */
.L_x_51:
        /* <DEDUP_REMOVED lines=35> */
.L_x_54:
[----:B------:R-:W-:Y:S05]  /*2c90*/  BSYNC.RECONVERGENT B3 ;  /* 0x0000000000037941 */ /* 0x000fea0003800200 */
.L_x_53:
        /* <DEDUP_REMOVED lines=28> */
.L_x_56:
[----:B------:R-:W-:Y:S05]  /*2e60*/  BSYNC.RECONVERGENT B3 ;  /* 0x0000000000037941 */ /* 0x000fea0003800200 */
.L_x_55:
[----:B------:R-:W2:Y:S04]  /*2e70*/  LDG.E.64 R12, desc[UR6][R16.64+0x90] ;  /* 0x00009006100c7981 */ /* 0x000ea8000c1e1b00 */
[----:B------:R-:W3:Y:S04]  /*2e80*/  LDG.E.64 R14, desc[UR6][R16.64+0x78] ;  /* 0x00007806100e7981 */ /* 0x000ee8000c1e1b00 */
[----:B------:R-:W4:Y:S01]  /*2e90*/  LDG.E.64 R26, desc[UR6][R16.64+0x80] ;  /* 0x00008006101a7981 */ /* 0x000f22000c1e1b00 */
[----:B------:R-:W-:Y:S01]  /*2ea0*/  UMOV UR8, 0xd2f1a9fc ;  /* 0xd2f1a9fc00087882 */ /* 0x000fe20000000000 */
[----:B------:R-:W-:Y:S01]  /*2eb0*/  UMOV UR9, 0x3f50624d ;  /* 0x3f50624d00097882 */ /* 0x000fe20000000000 */
[----:B------:R-:W-:-:S04]  /*2ec0*/  IADD3 R4, PT, PT, R4, 0x4, RZ ;  /* 0x0000000404047810 */ /* 0x000fc80007ffe0ff */
[----:B------:R-:W-:Y:S01]  /*2ed0*/  ISETP.NE.AND P0, PT, R4, R9, PT ;  /* 0x000000090400720c */ /* 0x000fe20003f05270 */
[----:B--2---:R-:W-:Y:S02]  /*2ee0*/  DFMA R12, R10, UR8, R12 ;  /* 0x000000080a0c7c2b */ /* 0x004fe4000800000c */
[----:B---3--:R-:W-:-:S05]  /*2ef0*/  DFMA R14, R24, UR8, R14 ;  /* 0x00000008180e7c2b */ /* 0x008fca000800000e */
[----:B------:R1:W-:Y:S01]  /*2f00*/  STG.E.64 desc[UR6][R16.64+0x90], R12 ;  /* 0x0000900c10007986 */ /* 0x0003e2000c101b06 */
[----:B----4-:R-:W-:-:S03]  /*2f10*/  DFMA R26, R12, UR8, R26 ;  /* 0x000000080c1a7c2b */ /* 0x010fc6000800001a */
[----:B------:R1:W-:Y:S04]  /*2f20*/  STG.E.64 desc[UR6][R16.64+0x78], R14 ;  /* 0x0000780e10007986 */ /* 0x0003e8000c101b06 */
[----:B------:R1:W-:Y:S01]  /*2f30*/  STG.E.64 desc[UR6][R16.64+0x80], R26 ;  /* 0x0000801a10007986 */ /* 0x0003e2000c101b06 */
[----:B------:R-:W-:Y:S05]  /*2f40*/  @P0 BRA `(.L_x_57) ;  /* 0xffffffec00dc0947 */ /* 0x000fea000383ffff */
.L_x_40:
[----:B------:R-:W-:Y:S05]  /*2f50*/  BSYNC.RECONVERGENT B2 ;  /* 0x0000000000027941 */ /* 0x000fea0003800200 */
.L_x_39:
[----:B------:R-:W-:Y:S01]  /*2f60*/  ISETP.NE.AND P0, PT, R7, RZ, PT ;  /* 0x000000ff0700720c */ /* 0x000fe20003f05270 */
[----:B------:R-:W-:Y:S01]  /*2f70*/  BSSY.RECONVERGENT B0, `(.L_x_58) ;  /* 0x000001e000007945 */ /* 0x000fe20003800200 */
[----:B------:R-:W-:-:S11]  /*2f80*/  IMAD.MOV.U32 R0, RZ, RZ, R8 ;  /* 0x000000ffff007224 */ /* 0x000fd600078e0008 */
[----:B------:R-:W-:Y:S05]  /*2f90*/  @!P0 BRA `(.L_x_59) ;  /* 0x00000000006c8947 */ /* 0x000fea0003800000 */
[----:B------:R-:W2:Y:S01]  /*2fa0*/  LDG.E.64 R10, desc[UR6][R22.64] ;  /* 0x00000006160a7981 */ /* 0x000ea2000c1e1b00 */
[----:B0-----:R-:W0:Y:S08]  /*2fb0*/  LDC R19, c[0x0][0x390] ;  /* 0x0000e400ff137b82 */ /* 0x001e300000000800 */
[----:B-1----:R-:W1:Y:S01]  /*2fc0*/  LDC.64 R16, c[0x0][0x3a0] ;  /* 0x0000e800ff107b82 */ /* 0x002e620000000a00 */
[----:B0-----:R-:W-:-:S04]  /*2fd0*/  IMAD R19, R19, UR4, R8 ;  /* 0x0000000413137c24 */ /* 0x001fc8000f8e0208 */
[----:B-1----:R-:W-:-:S05]  /*2fe0*/  IMAD.WIDE.U32 R12, R19, 0x10, R16 ;  /* 0x00000010130c7825 */ /* 0x002fca00078e0010 */
[----:B--2---:R2:W-:Y:S04]  /*2ff0*/  STG.E.64 desc[UR6][R12.64], R10 ;  /* 0x0000000a0c007986 */ /* 0x0045e8000c101b06 */
[----:B------:R-:W4:Y:S01]  /*3000*/  LDG.E.64 R14, desc[UR6][R22.64+0x8] ;  /* 0x00000806160e7981 */ /* 0x000f22000c1e1b00 */
[----:B------:R-:W-:Y:S01]  /*3010*/  ISETP.NE.AND P0, PT, R7, 0x1, PT ;  /* 0x000000010700780c */ /* 0x000fe20003f05270 */
[----:B------:R-:W-:Y:S02]  /*3020*/  VIADD R0, R8, 0x1 ;  /* 0x0000000108007836 */ /* 0x000fe40000000000 */
[----:B----4-:R2:W-:Y:S10]  /*3030*/  STG.E.64 desc[UR6][R12.64+0x8], R14 ;  /* 0x0000080e0c007986 */ /* 0x0105f4000c101b06 */
[----:B------:R-:W-:Y:S05]  /*3040*/  @!P0 BRA `(.L_x_59) ;  /* 0x0000000000408947 */ /* 0x000fea0003800000 */
[----:B--2---:R-:W2:Y:S01]  /*3050*/  LDG.E.64 R10, desc[UR6][R22.64+0x28] ;  /* 0x00002806160a7981 */ /* 0x004ea2000c1e1b00 */
[----:B------:R-:W-:-:S04]  /*3060*/  VIADD R13, R19, 0x1 ;  /* 0x00000001130d7836 */ /* 0x000fc80000000000 */
[----:B------:R-:W-:-:S05]  /*3070*/  IMAD.WIDE.U32 R12, R13, 0x10, R16 ;  /* 0x000000100d0c7825 */ /* 0x000fca00078e0010 */
[----:B--2---:R4:W-:Y:S04]  /*3080*/  STG.E.64 desc[UR6][R12.64], R10 ;  /* 0x0000000a0c007986 */ /* 0x0049e8000c101b06 */
[----:B------:R-:W2:Y:S01]  /*3090*/  LDG.E.64 R14, desc[UR6][R22.64+0x30] ;  /* 0x00003006160e7981 */ /* 0x000ea2000c1e1b00 */
[----:B------:R-:W-:Y:S02]  /*30a0*/  ISETP.NE.AND P0, PT, R7, 0x2, PT ;  /* 0x000000020700780c */ /* 0x000fe40003f05270 */
[----:B------:R-:W-:Y:S01]  /*30b0*/  MOV R0, R5 ;  /* 0x0000000500007202 */ /* 0x000fe20000000f00 */
[----:B--2---:R4:W-:Y:S10]  /*30c0*/  STG.E.64 desc[UR6][R12.64+0x8], R14 ;  /* 0x0000080e0c007986 */ /* 0x0049f4000c101b06 */
[----:B------:R-:W-:Y:S05]  /*30d0*/  @!P0 BRA `(.L_x_59) ;  /* 0x00000000001c8947 */ /* 0x000fea0003800000 */
[----:B------:R-:W2:Y:S01]  /*30e0*/  LDG.E.64 R4, desc[UR6][R22.64+0x50] ;  /* 0x0000500616047981 */ /* 0x000ea2000c1e1b00 */
[----:B----4-:R-:W-:-:S04]  /*30f0*/  VIADD R11, R19, 0x2 ;  /* 0x00000002130b7836 */ /* 0x010fc80000000000 */
[----:B------:R-:W-:-:S05]  /*3100*/  IMAD.WIDE.U32 R10, R11, 0x10, R16 ;  /* 0x000000100b0a7825 */ /* 0x000fca00078e0010 */
[----:B--2---:R0:W-:Y:S04]  /*3110*/  STG.E.64 desc[UR6][R10.64], R4 ;  /* 0x000000040a007986 */ /* 0x0041e8000c101b06 */
[----:B------:R-:W2:Y:S01]  /*3120*/  LDG.E.64 R12, desc[UR6][R22.64+0x58] ;  /* 0x00005806160c7981 */ /* 0x000ea2000c1e1b00 */
[----:B------:R-:W-:-:S03]  /*3130*/  IMAD.MOV.U32 R0, RZ, RZ, R6 ;  /* 0x000000ffff007224 */ /* 0x000fc600078e0006 */
[----:B--2---:R0:W-:Y:S04]  /*3140*/  STG.E.64 desc[UR6][R10.64+0x8], R12 ;  /* 0x0000080c0a007986 */ /* 0x0041e8000c101b06 */
.L_x_59:
[----:B------:R-:W-:Y:S05]  /*3150*/  BSYNC.RECONVERGENT B0 ;  /* 0x0000000000007941 */ /* 0x000fea0003800200 */
.L_x_58:
[----:B------:R-:W-:-:S13]  /*3160*/  ISETP.GE.U32.AND P0, PT, R3, 0x3, PT ;  /* 0x000000030300780c */ /* 0x000fda0003f06070 */
[----:B------:R-:W-:Y:S05]  /*3170*/  @!P0 BRA `(.L_x_24) ;  /* 0x00000000007c8947 */ /* 0x000fea0003800000 */
.L_x_60:
[----:B------:R-:W5:Y:S08]  /*3180*/  LDC.64 R2, c[0x0][0x380] ;  /* 0x0000e000ff027b82 */ /* 0x000f700000000a00 */
[----:B------:R-:W1:Y:S08]  /*3190*/  LDC R23, c[0x0][0x390] ;  /* 0x0000e400ff177b82 */ /* 0x000e700000000800 */
[----:B---3--:R-:W3:Y:S01]  /*31a0*/  LDC.64 R20, c[0x0][0x3a0] ;  /* 0x0000e800ff147b82 */ /* 0x008ee20000000a00 */
[----:B-----5:R-:W-:-:S05]  /*31b0*/  IMAD.WIDE.U32 R2, R0, 0x28, R2 ;  /* 0x0000002800027825 */ /* 0x020fca00078e0002 */
[----:B0-----:R-:W5:Y:S01]  /*31c0*/  LDG.E.64 R4, desc[UR6][R2.64] ;  /* 0x0000000602047981 */ /* 0x001f62000c1e1b00 */
[----:B-1----:R-:W-:-:S04]  /*31d0*/  IMAD R23, R23, UR4, R0 ;  /* 0x0000000417177c24 */ /* 0x002fc8000f8e0200 */
[----:B---3--:R-:W-:-:S05]  /*31e0*/  IMAD.WIDE.U32 R6, R23, 0x10, R20 ;  /* 0x0000001017067825 */ /* 0x008fca00078e0014 */
[----:B-----5:R0:W-:Y:S04]  /*31f0*/  STG.E.64 desc[UR6][R6.64], R4 ;  /* 0x0000000406007986 */ /* 0x0201e8000c101b06 */
[----:B--2-4-:R-:W2:Y:S01]  /*3200*/  LDG.E.64 R10, desc[UR6][R2.64+0x8] ;  /* 0x00000806020a7981 */ /* 0x014ea2000c1e1b00 */
[----:B------:R-:W-:-:S03]  /*3210*/  VIADD R15, R23, 0x1 ;  /* 0x00000001170f7836 */ /* 0x000fc60000000000 */
[----:B--2---:R1:W-:Y:S04]  /*3220*/  STG.E.64 desc[UR6][R6.64+0x8], R10 ;  /* 0x0000080a06007986 */ /* 0x0043e8000c101b06 */
[----:B------:R-:W2:Y:S01]  /*3230*/  LDG.E.64 R12, desc[UR6][R2.64+0x28] ;  /* 0x00002806020c7981 */ /* 0x000ea2000c1e1b00 */
[----:B------:R-:W-:-:S05]  /*3240*/  IMAD.WIDE.U32 R14, R15, 0x10, R20 ;  /* 0x000000100f0e7825 */ /* 0x000fca00078e0014 */
[----:B--2---:R2:W-:Y:S04]  /*3250*/  STG.E.64 desc[UR6][R14.64], R12 ;  /* 0x0000000c0e007986 */ /* 0x0045e8000c101b06 */
[----:B------:R-:W3:Y:S01]  /*3260*/  LDG.E.64 R16, desc[UR6][R2.64+0x30] ;  /* 0x0000300602107981 */ /* 0x000ee2000c1e1b00 */
[----:B------:R-:W-:-:S03]  /*3270*/  IADD3 R25, PT, PT, R23, 0x2, RZ ;  /* 0x0000000217197810 */ /* 0x000fc60007ffe0ff */
[----:B---3--:R3:W-:Y:S04]  /*3280*/  STG.E.64 desc[UR6][R14.64+0x8], R16 ;  /* 0x000008100e007986 */ /* 0x0087e8000c101b06 */
[----:B------:R-:W4:Y:S01]  /*3290*/  LDG.E.64 R18, desc[UR6][R2.64+0x50] ;  /* 0x0000500602127981 */ /* 0x000f22000c1e1b00 */
[----:B0-----:R-:W-:-:S05]  /*32a0*/  IMAD.WIDE.U32 R4, R25, 0x10, R20 ;  /* 0x0000001019047825 */ /* 0x001fca00078e0014 */
[----:B----4-:R0:W-:Y:S04]  /*32b0*/  STG.E.64 desc[UR6][R4.64], R18 ;  /* 0x0000001204007986 */ /* 0x0101e8000c101b06 */
[----:B-1----:R-:W4:Y:S01]  /*32c0*/  LDG.E.64 R6, desc[UR6][R2.64+0x58] ;  /* 0x0000580602067981 */ /* 0x002f22000c1e1b00 */
[----:B------:R-:W-:-:S03]  /*32d0*/  VIADD R23, R23, 0x3 ;  /* 0x0000000317177836 */ /* 0x000fc60000000000 */
[----:B----4-:R0:W-:Y:S04]  /*32e0*/  STG.E.64 desc[UR6][R4.64+0x8], R6 ;  /* 0x0000080604007986 */ /* 0x0101e8000c101b06 */
[----:B------:R-:W4:Y:S01]  /*32f0*/  LDG.E.64 R10, desc[UR6][R2.64+0x78] ;  /* 0x00007806020a7981 */ /* 0x000f22000c1e1b00 */
[----:B--2---:R-:W-:-:S05]  /*3300*/  IMAD.WIDE.U32 R12, R23, 0x10, R20 ;  /* 0x00000010170c7825 */ /* 0x004fca00078e0014 */
[----:B----4-:R0:W-:Y:S04]  /*3310*/  STG.E.64 desc[UR6][R12.64], R10 ;  /* 0x0000000a0c007986 */ /* 0x0101e8000c101b06 */
[----:B---3--:R-:W2:Y:S01]  /*3320*/  LDG.E.64 R14, desc[UR6][R2.64+0x80] ;  /* 0x00008006020e7981 */ /* 0x008ea2000c1e1b00 */
[----:B------:R-:W-:-:S05]  /*3330*/  VIADD R0, R0, 0x4 ;  /* 0x0000000400007836 */ /* 0x000fca0000000000 */
[----:B------:R-:W-:Y:S01]  /*3340*/  ISETP.NE.AND P0, PT, R0, R9, PT ;  /* 0x000000090000720c */ /* 0x000fe20003f05270 */
[----:B--2---:R0:W-:-:S12]  /*3350*/  STG.E.64 desc[UR6][R12.64+0x8], R14 ;  /* 0x0000080e0c007986 */ /* 0x0041d8000c101b06 */
[----:B------:R-:W-:Y:S05]  /*3360*/  @P0 BRA `(.L_x_60) ;  /* 0xfffffffc00840947 */ /* 0x000fea000383ffff */
.L_x_24:
[----:B------:R-:W-:Y:S05]  /*3370*/  BSYNC.RECONVERGENT B1 ;  /* 0x0000000000017941 */ /* 0x000fea0003800200 */
.L_x_23:
[----:B------:R-:W5:Y:S01]  /*3380*/  LDCU UR5, c[0x0][0x398] ;  /* 0x00007300ff0577ac */ /* 0x000f620008000800 */
[----:B------:R-:W-:-:S04]  /*3390*/  UIADD3 UR4, UPT, UPT, UR4, 0x1, URZ ;  /* 0x0000000104047890 */ /* 0x000fc8000fffe0ff */
[----:B-----5:R-:W-:Y:S01]  /*33a0*/  UISETP.NE.AND UP0, UPT, UR4, UR5, UPT ;  /* 0x000000050400728c */ /* 0x020fe2000bf05270 */
[----:B------:R-:W-:Y:S08]  /*33b0*/  BAR.SYNC.DEFER_BLOCKING 0x0 ;  /* 0x0000000000007b1d */ /* 0x000ff00000010000 */
[----:B------:R-:W-:Y:S05]  /*33c0*/  BRA.U UP0, `(.L_x_61) ;  /* 0xffffffcd00487547 */ /* 0x000fea000b83ffff */
[----:B------:R-:W-:Y:S05]  /*33d0*/  EXIT ;  /* 0x000000000000794d */ /* 0x000fea0003800000 */
        .weak           $__internal_0_$__cuda_sm20_div_rn_f64_full
        .type           $__internal_0_$__cuda_sm20_div_rn_f64_full,@function
        .size           $__internal_0_$__cuda_sm20_div_rn_f64_full,($__internal_1_$__cuda_sm20_dsqrt_rn_f64_mediumpath_v1 - $__internal_0_$__cuda_sm20_div_rn_f64_full)
$__internal_0_$__cuda_sm20_div_rn_f64_full:
[C---:B------:R-:W-:Y:S01]  /*33e0*/  FSETP.GEU.AND P0, PT, |R29|.reuse, 1.469367938527859385e-39, PT ;  /* 0x001000001d00780b */ /* 0x040fe20003f0e200 */
[----:B------:R-:W-:Y:S01]  /*33f0*/  IMAD.MOV.U32 R33, RZ, RZ, R11 ;  /* 0x000000ffff217224 */ /* 0x000fe200078e000b */
[----:B------:R-:W-:Y:S01]  /*3400*/  LOP3.LUT R26, R29, 0x800fffff, RZ, 0xc0, !PT ;  /* 0x800fffff1d1a7812 */ /* 0x000fe200078ec0ff */
[----:B------:R-:W-:Y:S01]  /*3410*/  IMAD.MOV.U32 R38, RZ, RZ, 0x1 ;  /* 0x00000001ff267424 */ /* 0x000fe200078e00ff */
[----:B------:R-:W-:Y:S01]  /*3420*/  MOV R32, R0 ;  /* 0x0000000000207202 */ /* 0x000fe20000000f00 */
[----:B------:R-:W-:Y:S01]  /*3430*/  IMAD.MOV.U32 R0, RZ, RZ, 0x1ca00000 ;  /* 0x1ca00000ff007424 */ /* 0x000fe200078e00ff */
[----:B------:R-:W-:Y:S01]  /*3440*/  LOP3.LUT R27, R26, 0x3ff00000, RZ, 0xfc, !PT ;  /* 0x3ff000001a1b7812 */ /* 0x000fe200078efcff */
[----:B------:R-:W-:Y:S01]  /*3450*/  IMAD.MOV.U32 R26, RZ, RZ, R28 ;  /* 0x000000ffff1a7224 */ /* 0x000fe200078e001c */
[C---:B------:R-:W-:Y:S01]  /*3460*/  FSETP.GEU.AND P3, PT, |R33|.reuse, 1.469367938527859385e-39, PT ;  /* 0x001000002100780b */ /* 0x040fe20003f6e200 */
[----:B------:R-:W-:Y:S01]  /*3470*/  BSSY.RECONVERGENT B0, `(.L_x_62) ;  /* 0x0000055000007945 */ /* 0x000fe20003800200 */
[----:B------:R-:W-:-:S02]  /*3480*/  LOP3.LUT R2, R33, 0x7ff00000, RZ, 0xc0, !PT ;  /* 0x7ff0000021027812 */ /* 0x000fc400078ec0ff */
[----:B------:R-:W-:Y:S01]  /*3490*/  LOP3.LUT R11, R29, 0x7ff00000, RZ, 0xc0, !PT ;  /* 0x7ff000001d0b7812 */ /* 0x000fe200078ec0ff */
[----:B------:R-:W-:-:S03]  /*34a0*/  @!P0 DMUL R26, R28, 8.98846567431157953865e+307 ;  /* 0x7fe000001c1a8828 */ /* 0x000fc60000000000 */
[----:B------:R-:W-:-:S03]  /*34b0*/  ISETP.GE.U32.AND P2, PT, R2, R11, PT ;  /* 0x0000000b0200720c */ /* 0x000fc60003f46070 */
[----:B------:R-:W0:Y:S01]  /*34c0*/  MUFU.RCP64H R39, R27 ;  /* 0x0000001b00277308 */ /* 0x000e220000001800 */
[----:B------:R-:W-:Y:S02]  /*34d0*/  SEL R12, R0, 0x63400000, !P2 ;  /* 0x63400000000c7807 */ /* 0x000fe40005000000 */
[----:B------:R-:W-:Y:S02]  /*34e0*/  @!P3 LOP3.LUT R13, R29, 0x7ff00000, RZ, 0xc0, !PT ;  /* 0x7ff000001d0db812 */ /* 0x000fe400078ec0ff */
[----:B------:R-:W-:Y:S02]  /*34f0*/  @!P0 LOP3.LUT R11, R27, 0x7ff00000, RZ, 0xc0, !PT ;  /* 0x7ff000001b0b8812 */ /* 0x000fe400078ec0ff */
[----:B------:R-:W-:-:S04]  /*3500*/  @!P3 ISETP.GE.U32.AND P4, PT, R2, R13, PT ;  /* 0x0000000d0200b20c */ /* 0x000fc80003f86070 */
[----:B------:R-:W-:-:S04]  /*3510*/  @!P3 SEL R13, R0, 0x63400000, !P4 ;  /* 0x63400000000db807 */ /* 0x000fc80006000000 */
[----:B------:R-:W-:Y:S01]  /*3520*/  @!P3 LOP3.LUT R13, R13, 0x80000000, R33, 0xf8, !PT ;  /* 0x800000000d0db812 */ /* 0x000fe200078ef821 */
[----:B0-----:R-:W-:-:S03]  /*3530*/  DFMA R34, R38, -R26, 1 ;  /* 0x3ff000002622742b */ /* 0x001fc6000000081a */
[----:B------:R-:W-:-:S05]  /*3540*/  @!P3 LOP3.LUT R13, R13, 0x100000, RZ, 0xfc, !PT ;  /* 0x001000000d0db812 */ /* 0x000fca00078efcff */
[----:B------:R-:W-:-:S08]  /*3550*/  DFMA R34, R34, R34, R34 ;  /* 0x000000222222722b */ /* 0x000fd00000000022 */
[----:B------:R-:W-:Y:S01]  /*3560*/  DFMA R38, R38, R34, R38 ;  /* 0x000000222626722b */ /* 0x000fe20000000026 */
[----:B------:R-:W-:Y:S01]  /*3570*/  LOP3.LUT R35, R12, 0x800fffff, R33, 0xf8, !PT ;  /* 0x800fffff0c237812 */ /* 0x000fe200078ef821 */
[----:B------:R-:W-:Y:S01]  /*3580*/  @!P3 IMAD.MOV.U32 R12, RZ, RZ, RZ ;  /* 0x000000ffff0cb224 */ /* 0x000fe200078e00ff */
[----:B------:R-:W-:-:S05]  /*3590*/  MOV R34, R32 ;  /* 0x0000002000227202 */ /* 0x000fca0000000f00 */
[----:B------:R-:W-:Y:S02]  /*35a0*/  DFMA R36, R38, -R26, 1 ;  /* 0x3ff000002624742b */ /* 0x000fe4000000081a */
[----:B------:R-:W-:Y:S01]  /*35b0*/  @!P3 DFMA R34, R34, 2, -R12 ;  /* 0x400000002222b82b */ /* 0x000fe2000000080c */
[----:B------:R-:W-:-:S05]  /*35c0*/  IMAD.MOV.U32 R12, RZ, RZ, R2 ;  /* 0x000000ffff0c7224 */ /* 0x000fca00078e0002 */
[----:B------:R-:W-:-:S04]  /*35d0*/  DFMA R38, R38, R36, R38 ;  /* 0x000000242626722b */ /* 0x000fc80000000026 */
[----:B------:R-:W-:-:S04]  /*35e0*/  @!P3 LOP3.LUT R12, R35, 0x7ff00000, RZ, 0xc0, !PT ;  /* 0x7ff00000230cb812 */ /* 0x000fc800078ec0ff */
[----:B------:R-:W-:Y:S01]  /*35f0*/  DMUL R36, R38, R34 ;  /* 0x0000002226247228 */ /* 0x000fe20000000000 */
[----:B------:R-:W-:-:S05]  /*3600*/  VIADD R13, R12, 0xffffffff ;  /* 0xffffffff0c0d7836 */ /* 0x000fca0000000000 */
[----:B------:R-:W-:Y:S02]  /*3610*/  ISETP.GT.U32.AND P0, PT, R13, 0x7feffffe, PT ;  /* 0x7feffffe0d00780c */ /* 0x000fe40003f04070 */
[----:B------:R-:W-:Y:S01]  /*3620*/  IADD3 R13, PT, PT, R11, -0x1, RZ ;  /* 0xffffffff0b0d7810 */ /* 0x000fe20007ffe0ff */
[----:B------:R-:W-:-:S03]  /*3630*/  DFMA R40, R36, -R26, R34 ;  /* 0x8000001a2428722b */ /* 0x000fc60000000022 */
[----:B------:R-:W-:-:S05]  /*3640*/  ISETP.GT.U32.OR P0, PT, R13, 0x7feffffe, P0 ;  /* 0x7feffffe0d00780c */ /* 0x000fca0000704470 */
[----:B------:R-:W-:-:S08]  /*3650*/  DFMA R36, R38, R40, R36 ;  /* 0x000000282624722b */ /* 0x000fd00000000024 */
[----:B------:R-:W-:Y:S05]  /*3660*/  @P0 BRA `(.L_x_63) ;  /* 0x0000000000740947 */ /* 0x000fea0003800000 */
[----:B------:R-:W-:-:S04]  /*3670*/  LOP3.LUT R11, R29, 0x7ff00000, RZ, 0xc0, !PT ;  /* 0x7ff000001d0b7812 */ /* 0x000fc800078ec0ff */
[CC--:B------:R-:W-:Y:S02]  /*3680*/  VIADDMNMX R12, R2.reuse, -R11.reuse, 0xb9600000, !PT ;  /* 0xb9600000020c7446 */ /* 0x0c0fe4000780090b */
[----:B------:R-:W-:Y:S02]  /*3690*/  ISETP.GE.U32.AND P0, PT, R2, R11, PT ;  /* 0x0000000b0200720c */ /* 0x000fe40003f06070 */
[----:B------:R-:W-:Y:S02]  /*36a0*/  VIMNMX R12, PT, PT, R12, 0x46a00000, PT ;  /* 0x46a000000c0c7848 */ /* 0x000fe40003fe0100 */
[----:B------:R-:W-:-:S05]  /*36b0*/  SEL R11, R0, 0x63400000, !P0 ;  /* 0x63400000000b7807 */ /* 0x000fca0004000000 */
[----:B------:R-:W-:Y:S02]  /*36c0*/  IMAD.IADD R11, R12, 0x1, -R11 ;  /* 0x000000010c0b7824 */ /* 0x000fe400078e0a0b */
[----:B------:R-:W-:Y:S02]  /*36d0*/  IMAD.MOV.U32 R12, RZ, RZ, RZ ;  /* 0x000000ffff0c7224 */ /* 0x000fe400078e00ff */
[----:B------:R-:W-:-:S06]  /*36e0*/  VIADD R13, R11, 0x7fe00000 ;  /* 0x7fe000000b0d7836 */ /* 0x000fcc0000000000 */
[----:B------:R-:W-:-:S10]  /*36f0*/  DMUL R38, R36, R12 ;  /* 0x0000000c24267228 */ /* 0x000fd40000000000 */
[----:B------:R-:W-:-:S13]  /*3700*/  FSETP.GTU.AND P0, PT, |R39|, 1.469367938527859385e-39, PT ;  /* 0x001000002700780b */ /* 0x000fda0003f0c200 */
[----:B------:R-:W-:Y:S05]  /*3710*/  @P0 BRA `(.L_x_64) ;  /* 0x0000000000a80947 */ /* 0x000fea0003800000 */
[----:B------:R-:W-:-:S06]  /*3720*/  DFMA R26, R36, -R26, R34 ;  /* 0x8000001a241a722b */ /* 0x000fcc0000000022 */
[----:B------:R-:W-:-:S04]  /*3730*/  MOV R26, RZ ;  /* 0x000000ff001a7202 */ /* 0x000fc80000000f00 */
[C---:B------:R-:W-:Y:S02]  /*3740*/  FSETP.NEU.AND P0, PT, R27.reuse, RZ, PT ;  /* 0x000000ff1b00720b */ /* 0x040fe40003f0d000 */
[----:B------:R-:W-:-:S04]  /*3750*/  LOP3.LUT R28, R27, 0x80000000, R29, 0x48, !PT ;  /* 0x800000001b1c7812 */ /* 0x000fc800078e481d */
[----:B------:R-:W-:-:S07]  /*3760*/  LOP3.LUT R27, R28, R13, RZ, 0xfc, !PT ;  /* 0x0000000d1c1b7212 */ /* 0x000fce00078efcff */
[----:B------:R-:W-:Y:S05]  /*3770*/  @!P0 BRA `(.L_x_64) ;  /* 0x0000000000908947 */ /* 0x000fea0003800000 */
[----:B------:R-:W-:Y:S01]  /*3780*/  IMAD.MOV R13, RZ, RZ, -R11 ;  /* 0x000000ffff0d7224 */ /* 0x000fe200078e0a0b */
[----:B------:R-:W-:Y:S01]  /*3790*/  IADD3 R11, PT, PT, -R11, -0x43300000, RZ ;  /* 0xbcd000000b0b7810 */ /* 0x000fe20007ffe1ff */
[----:B------:R-:W-:-:S06]  /*37a0*/  IMAD.MOV.U32 R12, RZ, RZ, RZ ;  /* 0x000000ffff0c7224 */ /* 0x000fcc00078e00ff */
[----:B------:R-:W-:Y:S02]  /*37b0*/  DFMA R12, R38, -R12, R36 ;  /* 0x8000000c260c722b */ /* 0x000fe40000000024 */
[----:B------:R-:W-:-:S08]  /*37c0*/  DMUL.RP R36, R36, R26 ;  /* 0x0000001a24247228 */ /* 0x000fd00000008000 */
[----:B------:R-:W-:Y:S02]  /*37d0*/  FSETP.NEU.AND P0, PT, |R13|, R11, PT ;  /* 0x0000000b0d00720b */ /* 0x000fe40003f0d200 */
[----:B------:R-:W-:Y:S02]  /*37e0*/  LOP3.LUT R28, R37, R28, RZ, 0x3c, !PT ;  /* 0x0000001c251c7212 */ /* 0x000fe400078e3cff */
[----:B------:R-:W-:Y:S02]  /*37f0*/  FSEL R0, R36, R38, !P0 ;  /* 0x0000002624007208 */ /* 0x000fe40004000000 */
[----:B------:R-:W-:-:S03]  /*3800*/  FSEL R11, R28, R39, !P0 ;  /* 0x000000271c0b7208 */ /* 0x000fc60004000000 */
[----:B------:R-:W-:Y:S01]  /*3810*/  IMAD.MOV.U32 R38, RZ, RZ, R0 ;  /* 0x000000ffff267224 */ /* 0x000fe200078e0000 */
[----:B------:R-:W-:Y:S01]  /*3820*/  MOV R39, R11 ;  /* 0x0000000b00277202 */ /* 0x000fe20000000f00 */
[----:B------:R-:W-:Y:S06]  /*3830*/  BRA `(.L_x_64) ;  /* 0x0000000000607947 */ /* 0x000fec0003800000 */
.L_x_63:
[----:B------:R-:W-:-:S14]  /*3840*/  DSETP.NAN.AND P0, PT, R32, R32, PT ;  /* 0x000000202000722a */ /* 0x000fdc0003f08000 */
[----:B------:R-:W-:Y:S05]  /*3850*/  @P0 BRA `(.L_x_65) ;  /* 0x00000000004c0947 */ /* 0x000fea0003800000 */
[----:B------:R-:W-:-:S14]  /*3860*/  DSETP.NAN.AND P0, PT, R28, R28, PT ;  /* 0x0000001c1c00722a */ /* 0x000fdc0003f08000 */
[----:B------:R-:W-:Y:S05]  /*3870*/  @P0 BRA `(.L_x_66) ;  /* 0x0000000000340947 */ /* 0x000fea0003800000 */
[----:B------:R-:W-:Y:S01]  /*3880*/  ISETP.NE.AND P0, PT, R12, R11, PT ;  /* 0x0000000b0c00720c */ /* 0x000fe20003f05270 */
[----:B------:R-:W-:Y:S02]  /*3890*/  IMAD.MOV.U32 R38, RZ, RZ, 0x0 ;  /* 0x00000000ff267424 */ /* 0x000fe400078e00ff */
[----:B------:R-:W-:-:S10]  /*38a0*/  IMAD.MOV.U32 R39, RZ, RZ, -0x80000 ;  /* 0xfff80000ff277424 */ /* 0x000fd400078e00ff */
[----:B------:R-:W-:Y:S05]  /*38b0*/  @!P0 BRA `(.L_x_64) ;  /* 0x0000000000408947 */ /* 0x000fea0003800000 */
[----:B------:R-:W-:Y:S02]  /*38c0*/  ISETP.NE.AND P0, PT, R12, 0x7ff00000, PT ;  /* 0x7ff000000c00780c */ /* 0x000fe40003f05270 */
[----:B------:R-:W-:Y:S02]  /*38d0*/  LOP3.LUT R29, R33, 0x80000000, R29, 0x48, !PT ;  /* 0x80000000211d7812 */ /* 0x000fe400078e481d */
[----:B------:R-:W-:-:S13]  /*38e0*/  ISETP.EQ.OR P0, PT, R11, RZ, !P0 ;  /* 0x000000ff0b00720c */ /* 0x000fda0004702670 */
[----:B------:R-:W-:Y:S01]  /*38f0*/  @P0 LOP3.LUT R0, R29, 0x7ff00000, RZ, 0xfc, !PT ;  /* 0x7ff000001d000812 */ /* 0x000fe200078efcff */
[----:B------:R-:W-:Y:S01]  /*3900*/  @!P0 IMAD.MOV.U32 R38, RZ, RZ, RZ ;  /* 0x000000ffff268224 */ /* 0x000fe200078e00ff */
[----:B------:R-:W-:Y:S01]  /*3910*/  @!P0 MOV R39, R29 ;  /* 0x0000001d00278202 */ /* 0x000fe20000000f00 */
[----:B------:R-:W-:Y:S02]  /*3920*/  @P0 IMAD.MOV.U32 R38, RZ, RZ, RZ ;  /* 0x000000ffff260224 */ /* 0x000fe400078e00ff */
[----:B------:R-:W-:Y:S01]  /*3930*/  @P0 IMAD.MOV.U32 R39, RZ, RZ, R0 ;  /* 0x000000ffff270224 */ /* 0x000fe200078e0000 */
[----:B------:R-:W-:Y:S06]  /*3940*/  BRA `(.L_x_64) ;  /* 0x00000000001c7947 */ /* 0x000fec0003800000 */
.L_x_66:
[----:B------:R-:W-:Y:S01]  /*3950*/  LOP3.LUT R11, R29, 0x80000, RZ, 0xfc, !PT ;  /* 0x000800001d0b7812 */ /* 0x000fe200078efcff */
[----:B------:R-:W-:-:S03]  /*3960*/  IMAD.MOV.U32 R38, RZ, RZ, R28 ;  /* 0x000000ffff267224 */ /* 0x000fc600078e001c */
[----:B------:R-:W-:Y:S01]  /*3970*/  MOV R39, R11 ;  /* 0x0000000b00277202 */ /* 0x000fe20000000f00 */
[----:B------:R-:W-:Y:S06]  /*3980*/  BRA `(.L_x_64) ;  /* 0x00000000000c7947 */ /* 0x000fec0003800000 */
.L_x_65:
[----:B------:R-:W-:Y:S01]  /*3990*/  LOP3.LUT R11, R33, 0x80000, RZ, 0xfc, !PT ;  /* 0x00080000210b7812 */ /* 0x000fe200078efcff */
[----:B------:R-:W-:-:S04]  /*39a0*/  IMAD.MOV.U32 R38, RZ, RZ, R32 ;  /* 0x000000ffff267224 */ /* 0x000fc800078e0020 */
[----:B------:R-:W-:-:S07]  /*39b0*/  IMAD.MOV.U32 R39, RZ, RZ, R11 ;  /* 0x000000ffff277224 */ /* 0x000fce00078e000b */
.L_x_64:
[----:B------:R-:W-:Y:S05]  /*39c0*/  BSYNC.RECONVERGENT B0 ;  /* 0x0000000000007941 */ /* 0x000fea0003800200 */
.L_x_62:
[----:B------:R-:W-:Y:S01]  /*39d0*/  IMAD.MOV.U32 R12, RZ, RZ, R10 ;  /* 0x000000ffff0c7224 */ /* 0x000fe200078e000a */
[----:B------:R-:W-:Y:S01]  /*39e0*/  MOV R11, R39 ;  /* 0x00000027000b7202 */ /* 0x000fe20000000f00 */
[----:B------:R-:W-:Y:S02]  /*39f0*/  IMAD.MOV.U32 R13, RZ, RZ, 0x0 ;  /* 0x00000000ff0d7424 */ /* 0x000fe400078e00ff */
[----:B------:R-:W-:Y:S02]  /*3a00*/  IMAD.MOV.U32 R0, RZ, RZ, R38 ;  /* 0x000000ffff007224 */ /* 0x000fe400078e0026 */
[----:B------:R-:W-:Y:S05]  /*3a10*/  RET.REL.NODEC R12 `(_Z13pointRoutinueP8MatPointPcjjjP6DDPairS3_) ;  /* 0xffffffc40c787950 */ /* 0x000fea0003c3ffff */
        .weak           $__internal_1_$__cuda_sm20_dsqrt_rn_f64_mediumpath_v1
        .type           $__internal_1_$__cuda_sm20_dsqrt_rn_f64_mediumpath_v1,@function
        .size           $__internal_1_$__cuda_sm20_dsqrt_rn_f64_mediumpath_v1,($_Z13pointRoutinueP8MatPointPcjjjP6DDPairS3_$__internal_accurate_pow - $__internal_1_$__cuda_sm20_dsqrt_rn_f64_mediumpath_v1)
$__internal_1_$__cuda_sm20_dsqrt_rn_f64_mediumpath_v1:
[----:B------:R-:W-:Y:S01]  /*3a20*/  ISETP.GE.U32.AND P0, PT, R6, -0x3400000, PT ;  /* 0xfcc000000600780c */ /* 0x000fe20003f06070 */
[----:B------:R-:W-:Y:S01]  /*3a30*/  BSSY.RECONVERGENT B3, `(.L_x_67) ;  /* 0x0000028000037945 */ /* 0x000fe20003800200 */
[----:B------:R-:W-:Y:S01]  /*3a40*/  IMAD.MOV.U32 R26, RZ, RZ, R28 ;  /* 0x000000ffff1a7224 */ /* 0x000fe200078e001c */
[----:B------:R-:W-:Y:S01]  /*3a50*/  MOV R6, R32 ;  /* 0x0000002000067202 */ /* 0x000fe20000000f00 */
[----:B------:R-:W-:Y:S02]  /*3a60*/  IMAD.MOV.U32 R7, RZ, RZ, R33 ;  /* 0x000000ffff077224 */ /* 0x000fe400078e0021 */
[----:B------:R-:W-:Y:S02]  /*3a70*/  IMAD.MOV.U32 R12, RZ, RZ, R4 ;  /* 0x000000ffff0c7224 */ /* 0x000fe400078e0004 */
[----:B------:R-:W-:-:S05]  /*3a80*/  IMAD.MOV.U32 R13, RZ, RZ, R5 ;  /* 0x000000ffff0d7224 */ /* 0x000fca00078e0005 */
[----:B------:R-:W-:Y:S05]  /*3a90*/  @!P0 BRA `(.L_x_68) ;  /* 0x0000000000208947 */ /* 0x000fea0003800000 */
[----:B------:R-:W-:-:S10]  /*3aa0*/  DFMA.RM R6, R6, R26, R30 ;  /* 0x0000001a0606722b */ /* 0x000fd4000000401e */
[----:B------:R-:W-:-:S04]  /*3ab0*/  IADD3 R26, P0, PT, R6, 0x1, RZ ;  /* 0x00000001061a7810 */ /* 0x000fc80007f1e0ff */
[----:B------:R-:W-:-:S06]  /*3ac0*/  IADD3.X R27, PT, PT, RZ, R7, RZ, P0, !PT ;  /* 0x00000007ff1b7210 */ /* 0x000fcc00007fe4ff */
[----:B------:R-:W-:-:S08]  /*3ad0*/  DFMA.RP R12, -R6, R26, R12 ;  /* 0x0000001a060c722b */ /* 0x000fd0000000810c */
[----:B------:R-:W-:-:S06]  /*3ae0*/  DSETP.GT.AND P0, PT, R12, RZ, PT ;  /* 0x000000ff0c00722a */ /* 0x000fcc0003f04000 */
[----:B------:R-:W-:Y:S02]  /*3af0*/  FSEL R6, R26, R6, P0 ;  /* 0x000000061a067208 */ /* 0x000fe40000000000 */
[----:B------:R-:W-:Y:S01]  /*3b00*/  FSEL R7, R27, R7, P0 ;  /* 0x000000071b077208 */ /* 0x000fe20000000000 */
[----:B------:R-:W-:Y:S06]  /*3b10*/  BRA `(.L_x_69) ;  /* 0x0000000000647947 */ /* 0x000fec0003800000 */
.L_x_68:
[----:B------:R-:W-:-:S14]  /*3b20*/  DSETP.NE.AND P0, PT, R12, RZ, PT ;  /* 0x000000ff0c00722a */ /* 0x000fdc0003f05000 */
[----:B------:R-:W-:Y:S05]  /*3b30*/  @!P0 BRA `(.L_x_70) ;  /* 0x0000000000588947 */ /* 0x000fea0003800000 */
[----:B------:R-:W-:-:S13]  /*3b40*/  ISETP.GE.AND P0, PT, R13, RZ, PT ;  /* 0x000000ff0d00720c */ /* 0x000fda0003f06270 */
[----:B------:R-:W-:Y:S02]  /*3b50*/  @!P0 IMAD.MOV.U32 R6, RZ, RZ, 0x0 ;  /* 0x00000000ff068424 */ /* 0x000fe400078e00ff */
[----:B------:R-:W-:Y:S01]  /*3b60*/  @!P0 IMAD.MOV.U32 R7, RZ, RZ, -0x80000 ;  /* 0xfff80000ff078424 */ /* 0x000fe200078e00ff */
[----:B------:R-:W-:Y:S06]  /*3b70*/  @!P0 BRA `(.L_x_69) ;  /* 0x00000000004c8947 */ /* 0x000fec0003800000 */
[----:B------:R-:W-:-:S13]  /*3b80*/  ISETP.GT.AND P0, PT, R13, 0x7fefffff, PT ;  /* 0x7fefffff0d00780c */ /* 0x000fda0003f04270 */
[----:B------:R-:W-:Y:S05]  /*3b90*/  @P0 BRA `(.L_x_70) ;  /* 0x0000000000400947 */ /* 0x000fea0003800000 */
[----:B------:R-:W-:Y:S01]  /*3ba0*/  DMUL R6, R12, 8.11296384146066816958e+31 ;  /* 0x469000000c067828 */ /* 0x000fe20000000000 */
[----:B------:R-:W-:Y:S01]  /*3bb0*/  MOV R28, 0x0 ;  /* 0x00000000001c7802 */ /* 0x000fe20000000f00 */
[----:B------:R-:W-:Y:S02]  /*3bc0*/  IMAD.MOV.U32 R12, RZ, RZ, RZ ;  /* 0x000000ffff0c7224 */ /* 0x000fe400078e00ff */
[----:B------:R-:W-:Y:S02]  /*3bd0*/  IMAD.MOV.U32 R29, RZ, RZ, 0x3fd80000 ;  /* 0x3fd80000ff1d7424 */ /* 0x000fe400078e00ff */
[----:B------:R-:W0:Y:S02]  /*3be0*/  MUFU.RSQ64H R13, R7 ;  /* 0x00000007000d7308 */ /* 0x000e240000001c00 */
[----:B0-----:R-:W-:-:S08]  /*3bf0*/  DMUL R26, R12, R12 ;  /* 0x0000000c0c1a7228 */ /* 0x001fd00000000000 */
[----:B------:R-:W-:-:S08]  /*3c00*/  DFMA R26, R6, -R26, 1 ;  /* 0x3ff00000061a742b */ /* 0x000fd0000000081a */
[----:B------:R-:W-:Y:S02]  /*3c10*/  DFMA R28, R26, R28, 0.5 ;  /* 0x3fe000001a1c742b */ /* 0x000fe4000000001c */
[----:B------:R-:W-:-:S08]  /*3c20*/  DMUL R26, R12, R26 ;  /* 0x0000001a0c1a7228 */ /* 0x000fd00000000000 */
[----:B------:R-:W-:-:S08]  /*3c30*/  DFMA R26, R28, R26, R12 ;  /* 0x0000001a1c1a722b */ /* 0x000fd0000000000c */
[----:B------:R-:W-:Y:S02]  /*3c40*/  DMUL R12, R6, R26 ;  /* 0x0000001a060c7228 */ /* 0x000fe40000000000 */
[----:B------:R-:W-:-:S06]  /*3c50*/  VIADD R27, R27, 0xfff00000 ;  /* 0xfff000001b1b7836 */ /* 0x000fcc0000000000 */
[----:B------:R-:W-:-:S08]  /*3c60*/  DFMA R28, R12, -R12, R6 ;  /* 0x8000000c0c1c722b */ /* 0x000fd00000000006 */
[----:B------:R-:W-:-:S10]  /*3c70*/  DFMA R6, R26, R28, R12 ;  /* 0x0000001c1a06722b */ /* 0x000fd4000000000c */
[----:B------:R-:W-:Y:S01]  /*3c80*/  VIADD R7, R7, 0xfcb00000 ;  /* 0xfcb0000007077836 */ /* 0x000fe20000000000 */
[----:B------:R-:W-:Y:S06]  /*3c90*/  BRA `(.L_x_69) ;  /* 0x0000000000047947 */ /* 0x000fec0003800000 */
.L_x_70:
[----:B------:R-:W-:-:S11]  /*3ca0*/  DADD R6, R12, R12 ;  /* 0x000000000c067229 */ /* 0x000fd6000000000c */
.L_x_69:
[----:B------:R-:W-:Y:S05]  /*3cb0*/  BSYNC.RECONVERGENT B3 ;  /* 0x0000000000037941 */ /* 0x000fea0003800200 */
.L_x_67:
[----:B------:R-:W-:Y:S01]  /*3cc0*/  MOV R12, R6 ;  /* 0x00000006000c7202 */ /* 0x000fe20000000f00 */
[----:B------:R-:W-:Y:S02]  /*3cd0*/  IMAD.MOV.U32 R13, RZ, RZ, R7 ;  /* 0x000000ffff0d7224 */ /* 0x000fe400078e0007 */
[----:B------:R-:W-:Y:S02]  /*3ce0*/  IMAD.MOV.U32 R6, RZ, RZ, R0 ;  /* 0x000000ffff067224 */ /* 0x000fe400078e0000 */
[----:B------:R-:W-:-:S04]  /*3cf0*/  IMAD.MOV.U32 R7, RZ, RZ, 0x0 ;  /* 0x00000000ff077424 */ /* 0x000fc800078e00ff */
[----:B------:R-:W-:Y:S05]  /*3d00*/  RET.REL.NODEC R6 `(_Z13pointRoutinueP8MatPointPcjjjP6DDPairS3_) ;  /* 0xffffffc006bc7950 */ /* 0x000fea0003c3ffff */
        .type           $_Z13pointRoutinueP8MatPointPcjjjP6DDPairS3_$__internal_accurate_pow,@function
        .size           $_Z13pointRoutinueP8MatPointPcjjjP6DDPairS3_$__internal_accurate_pow,(.L_x_75 - $_Z13pointRoutinueP8MatPointPcjjjP6DDPairS3_$__internal_accurate_pow)
$_Z13pointRoutinueP8MatPointPcjjjP6DDPairS3_$__internal_accurate_pow:
[----:B------:R-:W-:Y:S01]  /*3d10*/  ISETP.GT.U32.AND P0, PT, R45, 0xfffff, PT ;  /* 0x000fffff2d00780c */ /* 0x000fe20003f04070 */
[----:B------:R-:W-:Y:S01]  /*3d20*/  IMAD.MOV.U32 R2, RZ, RZ, R45 ;  /* 0x000000ffff027224 */ /* 0x000fe200078e002d */
[----:B------:R-:W-:Y:S01]  /*3d30*/  MOV R44, R30 ;  /* 0x0000001e002c7202 */ /* 0x000fe20000000f00 */
[----:B------:R-:W-:Y:S01]  /*3d40*/  IMAD.MOV.U32 R28, RZ, RZ, RZ ;  /* 0x000000ffff1c7224 */ /* 0x000fe200078e00ff */
[----:B------:R-:W-:Y:S01]  /*3d50*/  MOV R33, 0x3ed0f5d2 ;  /* 0x3ed0f5d200217802 */ /* 0x000fe20000000f00 */
[----:B------:R-:W-:Y:S01]  /*3d60*/  IMAD.MOV.U32 R32, RZ, RZ, 0x41ad3b5a ;  /* 0x41ad3b5aff207424 */ /* 0x000fe200078e00ff */
[----:B------:R-:W-:Y:S01]  /*3d70*/  UMOV UR8, 0x7d2cafe2 ;  /* 0x7d2cafe200087882 */ /* 0x000fe20000000000 */
[----:B------:R-:W-:Y:S01]  /*3d80*/  UMOV UR9, 0x3eb0f5ff ;  /* 0x3eb0f5ff00097882 */ /* 0x000fe20000000000 */
[----:B------:R-:W-:Y:S01]  /*3d90*/  UMOV UR10, 0x3b39803f ;  /* 0x3b39803f000a7882 */ /* 0x000fe20000000000 */
[----:B------:R-:W-:-:S04]  /*3da0*/  UMOV UR11, 0x3c7abc9e ;  /* 0x3c7abc9e000b7882 */ /* 0x000fc80000000000 */
[----:B------:R-:W-:Y:S01]  /*3db0*/  @!P0 DMUL R26, R44, 1.80143985094819840000e+16 ;  /* 0x435000002c1a8828 */ /* 0x000fe20000000000 */
[----:B------:R-:W-:-:S09]  /*3dc0*/  SHF.R.U32.HI R45, RZ, 0x14, R45 ;  /* 0x00000014ff2d7819 */ /* 0x000fd2000001162d */
[----:B------:R-:W-:Y:S01]  /*3dd0*/  @!P0 IMAD.MOV.U32 R2, RZ, RZ, R27 ;  /* 0x000000ffff028224 */ /* 0x000fe200078e001b */
[----:B------:R-:W-:Y:S01]  /*3de0*/  @!P0 LEA.HI R45, R27, 0xffffffca, RZ, 0xc ;  /* 0xffffffca1b2d8811 */ /* 0x000fe200078f60ff */
[----:B------:R-:W-:-:S03]  /*3df0*/  @!P0 IMAD.MOV.U32 R30, RZ, RZ, R26 ;  /* 0x000000ffff1e8224 */ /* 0x000fc600078e001a */
[----:B------:R-:W-:-:S04]  /*3e00*/  LOP3.LUT R2, R2, 0x800fffff, RZ, 0xc0, !PT ;  /* 0x800fffff02027812 */ /* 0x000fc800078ec0ff */
[----:B------:R-:W-:Y:S01]  /*3e10*/  LOP3.LUT R31, R2, 0x3ff00000, RZ, 0xfc, !PT ;  /* 0x3ff00000021f7812 */ /* 0x000fe200078efcff */
[----:B------:R-:W-:-:S03]  /*3e20*/  VIADD R2, R45, 0xfffffc01 ;  /* 0xfffffc012d027836 */ /* 0x000fc60000000000 */
[----:B------:R-:W-:-:S13]  /*3e30*/  ISETP.GE.U32.AND P2, PT, R31, 0x3ff6a09f, PT ;  /* 0x3ff6a09f1f00780c */ /* 0x000fda0003f46070 */
[----:B------:R-:W-:Y:S02]  /*3e40*/  @P2 IADD3 R29, PT, PT, R31, -0x100000, RZ ;  /* 0xfff000001f1d2810 */ /* 0x000fe40007ffe0ff */
[----:B------:R-:W-:-:S03]  /*3e50*/  @P2 IADD3 R2, PT, PT, R45, -0x3fe, RZ ;  /* 0xfffffc022d022810 */ /* 0x000fc60007ffe0ff */
[----:B------:R-:W-:-:S06]  /*3e60*/  @P2 IMAD.MOV.U32 R31, RZ, RZ, R29 ;  /* 0x000000ffff1f2224 */ /* 0x000fcc00078e001d */
[C---:B------:R-:W-:Y:S02]  /*3e70*/  DADD R36, R30.reuse, 1 ;  /* 0x3ff000001e247429 */ /* 0x040fe40000000000 */
[----:B------:R-:W-:-:S04]  /*3e80*/  DADD R30, R30, -1 ;  /* 0xbff000001e1e7429 */ /* 0x000fc80000000000 */
[----:B------:R-:W0:Y:S02]  /*3e90*/  MUFU.RCP64H R29, R37 ;  /* 0x00000025001d7308 */ /* 0x000e240000001800 */
[----:B0-----:R-:W-:-:S08]  /*3ea0*/  DFMA R34, -R36, R28, 1 ;  /* 0x3ff000002422742b */ /* 0x001fd0000000011c */
[----:B------:R-:W-:-:S08]  /*3eb0*/  DFMA R34, R34, R34, R34 ;  /* 0x000000222222722b */ /* 0x000fd00000000022 */
[----:B------:R-:W-:-:S08]  /*3ec0*/  DFMA R34, R28, R34, R28 ;  /* 0x000000221c22722b */ /* 0x000fd0000000001c */
[----:B------:R-:W-:-:S08]  /*3ed0*/  DMUL R28, R30, R34 ;  /* 0x000000221e1c7228 */ /* 0x000fd00000000000 */
[----:B------:R-:W-:-:S08]  /*3ee0*/  DFMA R28, R30, R34, R28 ;  /* 0x000000221e1c722b */ /* 0x000fd0000000001c */
[----:B------:R-:W-:-:S08]  /*3ef0*/  DMUL R40, R28, R28 ;  /* 0x0000001c1c287228 */ /* 0x000fd00000000000 */
[----:B------:R-:W-:Y:S01]  /*3f00*/  DFMA R32, R40, UR8, R32 ;  /* 0x0000000828207c2b */ /* 0x000fe20008000020 */
[----:B------:R-:W-:Y:S01]  /*3f10*/  UMOV UR8, 0x75488a3f ;  /* 0x75488a3f00087882 */ /* 0x000fe20000000000 */
[----:B------:R-:W-:-:S06]  /*3f20*/  UMOV UR9, 0x3ef3b20a ;  /* 0x3ef3b20a00097882 */ /* 0x000fcc0000000000 */
[----:B------:R-:W-:Y:S01]  /*3f30*/  DFMA R38, R40, R32, UR8 ;  /* 0x0000000828267e2b */ /* 0x000fe20008000020 */
[----:B------:R-:W-:Y:S01]  /*3f40*/  UMOV UR8, 0xe4faecd5 ;  /* 0xe4faecd500087882 */ /* 0x000fe20000000000 */
[----:B------:R-:W-:Y:S01]  /*3f50*/  UMOV UR9, 0x3f1745cd ;  /* 0x3f1745cd00097882 */ /* 0x000fe20000000000 */
[----:B------:R-:W-:-:S05]  /*3f60*/  DADD R32, R30, -R28 ;  /* 0x000000001e207229 */ /* 0x000fca000000081c */
[----:B------:R-:W-:Y:S01]  /*3f70*/  DFMA R38, R40, R38, UR8 ;  /* 0x0000000828267e2b */ /* 0x000fe20008000026 */
[----:B------:R-:W-:Y:S01]  /*3f80*/  UMOV UR8, 0x258a578b ;  /* 0x258a578b00087882 */ /* 0x000fe20000000000 */
[----:B------:R-:W-:Y:S01]  /*3f90*/  UMOV UR9, 0x3f3c71c7 ;  /* 0x3f3c71c700097882 */ /* 0x000fe20000000000 */
[----:B------:R-:W-:-:S05]  /*3fa0*/  DADD R32, R32, R32 ;  /* 0x0000000020207229 */ /* 0x000fca0000000020 */
[----:B------:R-:W-:Y:S01]  /*3fb0*/  DFMA R38, R40, R38, UR8 ;  /* 0x0000000828267e2b */ /* 0x000fe20008000026 */
[----:B------:R-:W-:Y:S01]  /*3fc0*/  UMOV UR8, 0x9242b910 ;  /* 0x9242b91000087882 */ /* 0x000fe20000000000 */
[----:B------:R-:W-:Y:S01]  /*3fd0*/  UMOV UR9, 0x3f624924 ;  /* 0x3f62492400097882 */ /* 0x000fe20000000000 */
[----:B------:R-:W-:-:S05]  /*3fe0*/  DFMA R32, R30, -R28, R32 ;  /* 0x8000001c1e20722b */ /* 0x000fca0000000020 */
[----:B------:R-:W-:Y:S01]  /*3ff0*/  DFMA R38, R40, R38, UR8 ;  /* 0x0000000828267e2b */ /* 0x000fe20008000026 */
[----:B------:R-:W-:Y:S01]  /*4000*/  UMOV UR8, 0x99999dfb ;  /* 0x99999dfb00087882 */ /* 0x000fe20000000000 */
[----:B------:R-:W-:Y:S01]  /*4010*/  UMOV UR9, 0x3f899999 ;  /* 0x3f89999900097882 */ /* 0x000fe20000000000 */
[----:B------:R-:W-:Y:S02]  /*4020*/  DMUL R32, R34, R32 ;  /* 0x0000002022207228 */ /* 0x000fe40000000000 */
[----:B------:R-:W-:-:S03]  /*4030*/  DMUL R34, R28, R28 ;  /* 0x0000001c1c227228 */ /* 0x000fc60000000000 */
[----:B------:R-:W-:Y:S01]  /*4040*/  DFMA R38, R40, R38, UR8 ;  /* 0x0000000828267e2b */ /* 0x000fe20008000026 */
[----:B------:R-:W-:Y:S01]  /*4050*/  UMOV UR8, 0x55555555 ;  /* 0x5555555500087882 */ /* 0x000fe20000000000 */
[----:B------:R-:W-:-:S03]  /*4060*/  UMOV UR9, 0x3fb55555 ;  /* 0x3fb5555500097882 */ /* 0x000fc60000000000 */
[----:B------:R-:W-:-:S03]  /*4070*/  DMUL R26, R28, R34 ;  /* 0x000000221c1a7228 */ /* 0x000fc60000000000 */
[----:B------:R-:W-:-:S08]  /*4080*/  DFMA R30, R40, R38, UR8 ;  /* 0x00000008281e7e2b */ /* 0x000fd00008000026 */
[----:B------:R-:W-:Y:S01]  /*4090*/  DADD R36, -R30, UR8 ;  /* 0x000000081e247e29 */ /* 0x000fe20008000100 */
[----:B------:R-:W-:Y:S01]  /*40a0*/  UMOV UR8, 0xb9e7b0 ;  /* 0x00b9e7b000087882 */ /* 0x000fe20000000000 */
[----:B------:R-:W-:-:S06]  /*40b0*/  UMOV UR9, 0x3c46a4cb ;  /* 0x3c46a4cb00097882 */ /* 0x000fcc0000000000 */
[----:B------:R-:W-:Y:S02]  /*40c0*/  DFMA R36, R40, R38, R36 ;  /* 0x000000262824722b */ /* 0x000fe40000000024 */
[----:B------:R-:W-:Y:S01]  /*40d0*/  DFMA R38, R28, R28, -R34 ;  /* 0x0000001c1c26722b */ /* 0x000fe20000000822 */
[----:B------:R-:W-:Y:S02]  /*40e0*/  VIADD R41, R33, 0x100000 ;  /* 0x0010000021297836 */ /* 0x000fe40000000000 */
[----:B------:R-:W-:-:S06]  /*40f0*/  IMAD.MOV.U32 R40, RZ, RZ, R32 ;  /* 0x000000ffff287224 */ /* 0x000fcc00078e0020 */
[----:B------:R-:W-:Y:S02]  /*4100*/  DFMA R38, R28, R40, R38 ;  /* 0x000000281c26722b */ /* 0x000fe40000000026 */
[----:B------:R-:W-:Y:S01]  /*4110*/  DADD R40, R36, -UR8 ;  /* 0x8000000824287e29 */ /* 0x000fe20008000000 */
[----:B------:R-:W-:Y:S01]  /*4120*/  UMOV UR8, 0x80000000 ;  /* 0x8000000000087882 */ /* 0x000fe20000000000 */
[----:B------:R-:W-:Y:S01]  /*4130*/  DFMA R36, R28, R34, -R26 ;  /* 0x000000221c24722b */ /* 0x000fe2000000081a */
[----:B------:R-:W-:-:S07]  /*4140*/  UMOV UR9, 0x43300000 ;  /* 0x4330000000097882 */ /* 0x000fce0000000000 */
[----:B------:R-:W-:Y:S02]  /*4150*/  DFMA R36, R32, R34, R36 ;  /* 0x000000222024722b */ /* 0x000fe40000000024 */
[----:B------:R-:W-:-:S06]  /*4160*/  DADD R34, R30, R40 ;  /* 0x000000001e227229 */ /* 0x000fcc0000000028 */
[----:B------:R-:W-:Y:S02]  /*4170*/  DFMA R36, R28, R38, R36 ;  /* 0x000000261c24722b */ /* 0x000fe40000000024 */
[----:B------:R-:W-:Y:S02]  /*4180*/  DADD R38, R30, -R34 ;  /* 0x000000001e267229 */ /* 0x000fe40000000822 */
[----:B------:R-:W-:-:S06]  /*4190*/  DMUL R30, R34, R26 ;  /* 0x0000001a221e7228 */ /* 0x000fcc0000000000 */
[----:B------:R-:W-:Y:S02]  /*41a0*/  DADD R40, R40, R38 ;  /* 0x0000000028287229 */ /* 0x000fe40000000026 */
[----:B------:R-:W-:-:S08]  /*41b0*/  DFMA R38, R34, R26, -R30 ;  /* 0x0000001a2226722b */ /* 0x000fd0000000081e */
[----:B------:R-:W-:-:S08]  /*41c0*/  DFMA R36, R34, R36, R38 ;  /* 0x000000242224722b */ /* 0x000fd00000000026 */
[----:B------:R-:W-:-:S08]  /*41d0*/  DFMA R40, R40, R26, R36 ;  /* 0x0000001a2828722b */ /* 0x000fd00000000024 */
[----:B------:R-:W-:-:S08]  /*41e0*/  DADD R34, R30, R40 ;  /* 0x000000001e227229 */ /* 0x000fd00000000028 */
[--C-:B------:R-:W-:Y:S02]  /*41f0*/  DADD R26, R28, R34.reuse ;  /* 0x000000001c1a7229 */ /* 0x100fe40000000022 */
[----:B------:R-:W-:-:S06]  /*4200*/  DADD R30, R30, -R34 ;  /* 0x000000001e1e7229 */ /* 0x000fcc0000000822 */
[----:B------:R-:W-:Y:S02]  /*4210*/  DADD R28, R28, -R26 ;  /* 0x000000001c1c7229 */ /* 0x000fe4000000081a */
[----:B------:R-:W-:-:S06]  /*4220*/  DADD R30, R40, R30 ;  /* 0x00000000281e7229 */ /* 0x000fcc000000001e */
[----:B------:R-:W-:-:S08]  /*4230*/  DADD R28, R34, R28 ;  /* 0x00000000221c7229 */ /* 0x000fd0000000001c */
[----:B------:R-:W-:-:S08]  /*4240*/  DADD R28, R30, R28 ;  /* 0x000000001e1c7229 */ /* 0x000fd0000000001c */
[----:B------:R-:W-:Y:S01]  /*4250*/  DADD R34, R32, R28 ;  /* 0x0000000020227229 */ /* 0x000fe2000000001c */
[----:B------:R-:W-:Y:S01]  /*4260*/  LOP3.LUT R28, R2, 0x80000000, RZ, 0x3c, !PT ;  /* 0x80000000021c7812 */ /* 0x000fe200078e3cff */
[----:B------:R-:W-:Y:S02]  /*4270*/  IMAD.MOV.U32 R29, RZ, RZ, 0x43300000 ;  /* 0x43300000ff1d7424 */ /* 0x000fe400078e00ff */
[----:B------:R-:W-:-:S04]  /*4280*/  IMAD.SHL.U32 R2, R43, 0x2, RZ ;  /* 0x000000022b027824 */ /* 0x000fc800078e00ff */
[----:B------:R-:W-:Y:S02]  /*4290*/  DADD R30, R26, R34 ;  /* 0x000000001a1e7229 */ /* 0x000fe40000000022 */
[----:B------:R-:W-:Y:S01]  /*42a0*/  DADD R28, R28, -UR8 ;  /* 0x800000081c1c7e29 */ /* 0x000fe20008000000 */
[----:B------:R-:W-:Y:S01]  /*42b0*/  UMOV UR8, 0xfefa39ef ;  /* 0xfefa39ef00087882 */ /* 0x000fe20000000000 */
[----:B------:R-:W-:Y:S01]  /*42c0*/  UMOV UR9, 0x3fe62e42 ;  /* 0x3fe62e4200097882 */ /* 0x000fe20000000000 */
[----:B------:R-:W-:-:S03]  /*42d0*/  ISETP.GT.U32.AND P0, PT, R2, -0x2000001, PT ;  /* 0xfdffffff0200780c */ /* 0x000fc60003f04070 */
[--C-:B------:R-:W-:Y:S02]  /*42e0*/  DADD R36, R26, -R30.reuse ;  /* 0x000000001a247229 */ /* 0x100fe4000000081e */
[----:B------:R-:W-:-:S06]  /*42f0*/  DFMA R32, R28, UR8, R30 ;  /* 0x000000081c207c2b */ /* 0x000fcc000800001e */
[----:B------:R-:W-:Y:S02]  /*4300*/  DADD R36, R34, R36 ;  /* 0x0000000022247229 */ /* 0x000fe40000000024 */
[----:B------:R-:W-:-:S08]  /*4310*/  DFMA R26, R28, -UR8, R32 ;  /* 0x800000081c1a7c2b */ /* 0x000fd00008000020 */
[----:B------:R-:W-:Y:S01]  /*4320*/  DADD R26, -R30, R26 ;  /* 0x000000001e1a7229 */ /* 0x000fe2000000011a */
[----:B------:R-:W-:Y:S01]  /*4330*/  LOP3.LUT R31, R43, 0xff0fffff, RZ, 0xc0, !PT ;  /* 0xff0fffff2b1f7812 */ /* 0x000fe200078ec0ff */
[----:B------:R-:W-:-:S03]  /*4340*/  IMAD.MOV.U32 R30, RZ, RZ, R42 ;  /* 0x000000ffff1e7224 */ /* 0x000fc600078e002a */
[----:B------:R-:W-:-:S03]  /*4350*/  SEL R31, R31, R43, P0 ;  /* 0x0000002b1f1f7207 */ /* 0x000fc60000000000 */
[----:B------:R-:W-:-:S08]  /*4360*/  DADD R26, R36, -R26 ;  /* 0x00000000241a7229 */ /* 0x000fd0000000081a */
[----:B------:R-:W-:-:S08]  /*4370*/  DFMA R28, R28, UR10, R26 ;  /* 0x0000000a1c1c7c2b */ /* 0x000fd0000800001a */
[----:B------:R-:W-:-:S08]  /*4380*/  DADD R26, R32, R28 ;  /* 0x00000000201a7229 */ /* 0x000fd0000000001c */
[----:B------:R-:W-:Y:S02]  /*4390*/  DADD R32, R32, -R26 ;  /* 0x0000000020207229 */ /* 0x000fe4000000081a */
[----:B------:R-:W-:-:S06]  /*43a0*/  DMUL R36, R26, R30 ;  /* 0x0000001e1a247228 */ /* 0x000fcc0000000000 */
[----:B------:R-:W-:Y:S02]  /*43b0*/  DADD R32, R28, R32 ;  /* 0x000000001c207229 */ /* 0x000fe40000000020 */
[----:B------:R-:W-:-:S08]  /*43c0*/  DFMA R26, R26, R30, -R36 ;  /* 0x0000001e1a1a722b */ /* 0x000fd00000000824 */
[----:B------:R-:W-:Y:S01]  /*43d0*/  DFMA R30, R32, R30, R26 ;  /* 0x0000001e201e722b */ /* 0x000fe2000000001a */
[----:B------:R-:W-:Y:S01]  /*43e0*/  MOV R26, 0x652b82fe ;  /* 0x652b82fe001a7802 */ /* 0x000fe20000000f00 */
[----:B------:R-:W-:-:S06]  /*43f0*/  IMAD.MOV.U32 R27, RZ, RZ, 0x3ff71547 ;  /* 0x3ff71547ff1b7424 */ /* 0x000fcc00078e00ff */
[----:B------:R-:W-:-:S08]  /*4400*/  DADD R28, R36, R30 ;  /* 0x00000000241c7229 */ /* 0x000fd0000000001e */
[----:B------:R-:W-:Y:S02]  /*4410*/  DFMA R26, R28, R26, 6.75539944105574400000e+15 ;  /* 0x433800001c1a742b */ /* 0x000fe4000000001a */
[----:B------:R-:W-:-:S06]  /*4420*/  FSETP.GEU.AND P0, PT, |R29|, 4.1917929649353027344, PT ;  /* 0x4086232b1d00780b */ /* 0x000fcc0003f0e200 */
[----:B------:R-:W-:-:S08]  /*4430*/  DADD R34, R26, -6.75539944105574400000e+15 ;  /* 0xc33800001a227429 */ /* 0x000fd00000000000 */
[----:B------:R-:W-:Y:S01]  /*4440*/  DFMA R32, R34, -UR8, R28 ;  /* 0x8000000822207c2b */ /* 0x000fe2000800001c */
[----:B------:R-:W-:Y:S01]  /*4450*/  UMOV UR8, 0x3b39803f ;  /* 0x3b39803f00087882 */ /* 0x000fe20000000000 */
[----:B------:R-:W-:-:S06]  /*4460*/  UMOV UR9, 0x3c7abc9e ;  /* 0x3c7abc9e00097882 */ /* 0x000fcc0000000000 */
[----:B------:R-:W-:Y:S01]  /*4470*/  DFMA R32, R34, -UR8, R32 ;  /* 0x8000000822207c2b */ /* 0x000fe20008000020 */
[----:B------:R-:W-:Y:S01]  /*4480*/  UMOV UR8, 0x69ce2bdf ;  /* 0x69ce2bdf00087882 */ /* 0x000fe20000000000 */
[----:B------:R-:W-:Y:S01]  /*4490*/  IMAD.MOV.U32 R34, RZ, RZ, -0x35dec16 ;  /* 0xfca213eaff227424 */ /* 0x000fe200078e00ff */
[----:B------:R-:W-:Y:S01]  /*44a0*/  UMOV UR9, 0x3e5ade15 ;  /* 0x3e5ade1500097882 */ /* 0x000fe20000000000 */
[----:B------:R-:W-:-:S06]  /*44b0*/  IMAD.MOV.U32 R35, RZ, RZ, 0x3e928af3 ;  /* 0x3e928af3ff237424 */ /* 0x000fcc00078e00ff */
[----:B------:R-:W-:Y:S01]  /*44c0*/  DFMA R34, R32, UR8, R34 ;  /* 0x0000000820227c2b */ /* 0x000fe20008000022 */
[----:B------:R-:W-:Y:S01]  /*44d0*/  UMOV UR8, 0x62401315 ;  /* 0x6240131500087882 */ /* 0x000fe20000000000 */
[----:B------:R-:W-:-:S06]  /*44e0*/  UMOV UR9, 0x3ec71dee ;  /* 0x3ec71dee00097882 */ /* 0x000fcc0000000000 */
[----:B------:R-:W-:Y:S01]  /*44f0*/  DFMA R34, R32, R34, UR8 ;  /* 0x0000000820227e2b */ /* 0x000fe20008000022 */
        /* <DEDUP_REMOVED lines=20> */
[----:B------:R-:W-:-:S08]  /*4640*/  DFMA R34, R32, R34, UR8 ;  /* 0x0000000820227e2b */ /* 0x000fd00008000022 */
[----:B------:R-:W-:-:S08]  /*4650*/  DFMA R34, R32, R34, 1 ;  /* 0x3ff000002022742b */ /* 0x000fd00000000022 */
[----:B------:R-:W-:Y:S02]  /*4660*/  DFMA R34, R32, R34, 1 ;  /* 0x3ff000002022742b */ /* 0x000fe40000000022 */
[----:B------:R-:W-:-:S08]  /*4670*/  DADD R32, R36, -R28 ;  /* 0x0000000024207229 */ /* 0x000fd0000000081c */
[----:B------:R-:W-:Y:S01]  /*4680*/  DADD R32, R30, R32 ;  /* 0x000000001e207229 */ /* 0x000fe20000000020 */
[----:B------:R-:W-:Y:S01]  /*4690*/  LEA R31, R26, R35, 0x14 ;  /* 0x000000231a1f7211 */ /* 0x000fe200078ea0ff */
[----:B------:R-:W-:Y:S01]  /*46a0*/  IMAD.MOV.U32 R30, RZ, RZ, R34 ;  /* 0x000000ffff1e7224 */ /* 0x000fe200078e0022 */
[----:B------:R-:W-:Y:S08]  /*46b0*/  @!P0 BRA `(.L_x_71) ;  /* 0x0000000000308947 */ /* 0x000ff00003800000 */
[----:B------:R-:W-:Y:S01]  /*46c0*/  FSETP.GEU.AND P2, PT, |R29|, 4.2275390625, PT ;  /* 0x408748001d00780b */ /* 0x000fe20003f4e200 */
[C---:B------:R-:W-:Y:S02]  /*46d0*/  DADD R30, R28.reuse, +INF ;  /* 0x7ff000001c1e7429 */ /* 0x040fe40000000000 */
[----:B------:R-:W-:-:S08]  /*46e0*/  DSETP.GEU.AND P0, PT, R28, RZ, PT ;  /* 0x000000ff1c00722a */ /* 0x000fd00003f0e000 */
[----:B------:R-:W-:Y:S02]  /*46f0*/  FSEL R30, R30, RZ, P0 ;  /* 0x000000ff1e1e7208 */ /* 0x000fe40000000000 */
[----:B------:R-:W-:Y:S02]  /*4700*/  @!P2 LEA.HI R2, R26, R26, RZ, 0x1 ;  /* 0x0000001a1a02a211 */ /* 0x000fe400078f08ff */
[----:B------:R-:W-:Y:S02]  /*4710*/  FSEL R31, R31, RZ, P0 ;  /* 0x000000ff1f1f7208 */ /* 0x000fe40000000000 */
[----:B------:R-:W-:-:S05]  /*4720*/  @!P2 SHF.R.S32.HI R27, RZ, 0x1, R2 ;  /* 0x00000001ff1ba819 */ /* 0x000fca0000011402 */
[----:B------:R-:W-:Y:S02]  /*4730*/  @!P2 IMAD.IADD R26, R26, 0x1, -R27 ;  /* 0x000000011a1aa824 */ /* 0x000fe400078e0a1b */
[----:B------:R-:W-:-:S03]  /*4740*/  @!P2 IMAD R35, R27, 0x100000, R35 ;  /* 0x001000001b23a824 */ /* 0x000fc600078e0223 */
[----:B------:R-:W-:Y:S02]  /*4750*/  @!P2 LEA R27, R26, 0x3ff00000, 0x14 ;  /* 0x3ff000001a1ba811 */ /* 0x000fe400078ea0ff */
[----:B------:R-:W-:-:S06]  /*4760*/  @!P2 MOV R26, RZ ;  /* 0x000000ff001aa202 */ /* 0x000fcc0000000f00 */
[----:B------:R-:W-:-:S11]  /*4770*/  @!P2 DMUL R30, R34, R26 ;  /* 0x0000001a221ea228 */ /* 0x000fd60000000000 */
.L_x_71:
[----:B------:R-:W-:Y:S01]  /*4780*/  DFMA R32, R32, R30, R30 ;  /* 0x0000001e2020722b */ /* 0x000fe2000000001e */
[----:B------:R-:W-:Y:S01]  /*4790*/  IMAD.MOV.U32 R26, RZ, RZ, R0 ;  /* 0x000000ffff1a7224 */ /* 0x000fe200078e0000 */
[----:B------:R-:W-:Y:S01]  /*47a0*/  DSETP.NEU.AND P0, PT, |R30|, +INF , PT ;  /* 0x7ff000001e00742a */ /* 0x000fe20003f0d200 */
[----:B------:R-:W-:-:S07]  /*47b0*/  IMAD.MOV.U32 R27, RZ, RZ, 0x0 ;  /* 0x00000000ff1b7424 */ /* 0x000fce00078e00ff */
[----:B------:R-:W-:Y:S02]  /*47c0*/  FSEL R2, R30, R32, !P0 ;  /* 0x000000201e027208 */ /* 0x000fe40004000000 */
[----:B------:R-:W-:Y:S01]  /*47d0*/  FSEL R31, R31, R33, !P0 ;  /* 0x000000211f1f7208 */ /* 0x000fe20004000000 */
[----:B------:R-:W-:Y:S06]  /*47e0*/  RET.REL.NODEC R26 `(_Z13pointRoutinueP8MatPointPcjjjP6DDPairS3_) ;  /* 0xffffffb81a047950 */ /* 0x000fec0003c3ffff */
.L_x_72:
[----:B------:R-:W-:-:S00]  /*47f0*/  BRA `(.L_x_72) ;  /* 0xfffffffc00fc7947 */ /* 0x000fc0000383ffff */
[----:B------:R-:W-:-:S00]  /*4800*/  NOP ;  /* 0x0000000000007918 */ /* 0x000fc00000000000 */
[----:B------:R-:W-:-:S00]  /*4810*/  NOP ;  /* 0x0000000000007918 */ /* 0x000fc00000000000 */
[----:B------:R-:W-:-:S00]  /*4820*/  NOP ;  /* 0x0000000000007918 */ /* 0x000fc00000000000 */
[----:B------:R-:W-:-:S00]  /*4830*/  NOP ;  /* 0x0000000000007918 */ /* 0x000fc00000000000 */
[----:B------:R-:W-:-:S00]  /*4840*/  NOP ;  /* 0x0000000000007918 */ /* 0x000fc00000000000 */
[----:B------:R-:W-:-:S00]  /*4850*/  NOP ;  /* 0x0000000000007918 */ /* 0x000fc00000000000 */
[----:B------:R-:W-:-:S00]  /*4860*/  NOP ;  /* 0x0000000000007918 */ /* 0x000fc00000000000 */
[----:B------:R-:W-:-:S00]  /*4870*/  NOP ;  /* 0x0000000000007918 */ /* 0x000fc00000000000 */
.L_x_75:


//--------------------- .nv.shared.reserved.0     --------------------------
	.section	.nv.shared.reserved.0,"aw",@nobits
	.weak		__nv_reservedSMEM_offset_0_alias
	.size		__nv_reservedSMEM_offset_0_alias, 0, 64
	.other		__nv_reservedSMEM_offset_0_alias,@"STO_CUDA_RESERVED_SHARED STV_DEFAULT"
__nv_reservedSMEM_offset_0_alias:
	.zero		0
	.zero		64


//--------------------- .nv.constant0._Z13pointRoutinueP8MatPointPcjjjP6DDPairS3_ --------------------------
	.section	.nv.constant0._Z13pointRoutinueP8MatPointPcjjjP6DDPairS3_,"a",@progbits
	.sectionflags	@""
	.align	4
.nv.constant0._Z13pointRoutinueP8MatPointPcjjjP6DDPairS3_:
	.zero		944


//--------------------- SYMBOLS --------------------------

	.type		.nv.reservedSmem.offset0,@object
	.size		.nv.reservedSmem.offset0,0x4
